	.target	sm_90a

	.elftype	@"ET_EXEC"


//--------------------- .note.nv.tkinfo           --------------------------
	.section	.note.nv.tkinfo,"",@"SHT_NOTE"
	.sectionflags	@"SHF_NOTE_NV_TKINFO"
	.tkinfo
        /*0018*/ 	.word	0x00000002
        /*0030*/ 	.string	""
        /*0030*/ 	.string	"ptxas"
        /*0030*/ 	.string	"Cuda compilation tools, release 13.0, V13.0.88"
        /*0030*/ 	.string	"Build cuda_13.0.r13.0/compiler.36424714_0"
        /*0030*/ 	.string	"-arch sm_90a -m 64 "



//--------------------- .note.nv.cuinfo           --------------------------
	.section	.note.nv.cuinfo,"",@"SHT_NOTE"
	.sectionflags	@"SHF_NOTE_NV_CUINFO"
        /*0018*/ 	.short	0x0002
        /*001a*/ 	.short	0x005a
        /*001c*/ 	.short	0x0082
	.zero		2


//--------------------- .nv.info                  --------------------------
	.section	.nv.info,"",@"SHT_CUDA_INFO"
	.align	4


	//----- nvinfo : EIATTR_REGCOUNT
	.align		4
        /*0000*/ 	.byte	0x04, 0x2f
        /*0002*/ 	.short	(.L_12 - .L_11)
	.align		4
.L_11:
        /*0004*/ 	.word	index@(_ZN7cutlass13device_kernelINS_4gemm6kernel13GemmUniversalIN4cute5tupleIJiiiiEEENS1_10collective13CollectiveMmaINS1_40MainloopSm90TmaGmmaWarpSpecializedSparseILi9ENS5_IJNS4_1CILi1EEESB_SB_EEENS1_35KernelTmaWarpSpecializedCooperativeEEENS5_IJNSA_ILi128EEESF_NSA_ILi64EEEEEENS_6half_tENS5_IJNS4_6LayoutINS5_IJiNS5_IJNSA_ILi2EEEiEEEiEEENS5_IJlNS5_IJSB_SK_EEElEEEEENSJ_INS5_IJNS5_IJNS5_IJNSA_ILi8EEESK_NSA_ILi4EEEEEEiEEENS5_IJNS5_IJNSA_ILi16EEESK_SK_EEEiEEEiEEENS5_IJNS5_IJNS5_IJSG_SU_NSA_ILi1024EEEEEENSA_ILi4096EEEEEENS5_IJNS5_IJSB_NSA_ILi512EEENSA_ILi32EEEEEElEEElEEEEEEEESI_NS5_IJlSB_lEEENS4_8TiledMMAINS4_8MMA_AtomIJNS4_4SM904GMMA6SPARSE27GMMA_64x128x32_F32F16F16_SSILNS1D_5MajorE0ELS1G_0ELNS1D_7ScaleInE1ELS1H_1ELNS1D_9SparseSelE0EEEEEENSJ_INS5_IJSK_SB_SB_EEENS5_IJSB_NSA_ILi0EEES1M_EEEEENS5_IJNS4_10UnderscoreES1P_S1P_EEEEENS4_13SM90_TMA_LOADENS4_14ComposedLayoutINS4_7SwizzleILi2ELi4ELi3EEENS4_25smem_sparse_ptr_flag_bitsILi2ELi16EEENSJ_INS5_IJNS5_IJSB_SQ_EEENS5_IJSK_S13_EEEEEENS5_IJNS5_IJS1M_SG_EEESN_EEEEEEEvNS4_8identityES1S_NS1T_INS1U_ILi3ELi4ELi3EEENS4_18smem_ptr_flag_bitsILi16EEENSJ_INS5_IJSQ_SG_EEENS5_IJSG_SB_EEEEEEEvS25_EENS_8epilogue10collective6detail29Sm90TmaWarpSpecializedAdapterINS2F_15DefaultEpilogueIfNS5_IJSB_llEEES2J_NS2E_6thread17LinearCombinationIfLi1EffLNS2K_9ScaleType4KindE0ELNS_15FloatRoundStyleE2EfEENS1_15EpilogueDefaultEEEEEvvEEEEvNT_6ParamsE)
        /*0008*/ 	.word	0x000000a8


	//----- nvinfo : EIATTR_FRAME_SIZE
	.align		4
.L_12:
        /*000c*/ 	.byte	0x04, 0x11
        /*000e*/ 	.short	(.L_14 - .L_13)
	.align		4
.L_13:
        /*0010*/ 	.word	index@(_ZN7cutlass13device_kernelINS_4gemm6kernel13GemmUniversalIN4cute5tupleIJiiiiEEENS1_10collective13CollectiveMmaINS1_40MainloopSm90TmaGmmaWarpSpecializedSparseILi9ENS5_IJNS4_1CILi1EEESB_SB_EEENS1_35KernelTmaWarpSpecializedCooperativeEEENS5_IJNSA_ILi128EEESF_NSA_ILi64EEEEEENS_6half_tENS5_IJNS4_6LayoutINS5_IJiNS5_IJNSA_ILi2EEEiEEEiEEENS5_IJlNS5_IJSB_SK_EEElEEEEENSJ_INS5_IJNS5_IJNS5_IJNSA_ILi8EEESK_NSA_ILi4EEEEEEiEEENS5_IJNS5_IJNSA_ILi16EEESK_SK_EEEiEEEiEEENS5_IJNS5_IJNS5_IJSG_SU_NSA_ILi1024EEEEEENSA_ILi4096EEEEEENS5_IJNS5_IJSB_NSA_ILi512EEENSA_ILi32EEEEEElEEElEEEEEEEESI_NS5_IJlSB_lEEENS4_8TiledMMAINS4_8MMA_AtomIJNS4_4SM904GMMA6SPARSE27GMMA_64x128x32_F32F16F16_SSILNS1D_5MajorE0ELS1G_0ELNS1D_7ScaleInE1ELS1H_1ELNS1D_9SparseSelE0EEEEEENSJ_INS5_IJSK_SB_SB_EEENS5_IJSB_NSA_ILi0EEES1M_EEEEENS5_IJNS4_10UnderscoreES1P_S1P_EEEEENS4_13SM90_TMA_LOADENS4_14ComposedLayoutINS4_7SwizzleILi2ELi4ELi3EEENS4_25smem_sparse_ptr_flag_bitsILi2ELi16EEENSJ_INS5_IJNS5_IJSB_SQ_EEENS5_IJSK_S13_EEEEEENS5_IJNS5_IJS1M_SG_EEESN_EEEEEEEvNS4_8identityES1S_NS1T_INS1U_ILi3ELi4ELi3EEENS4_18smem_ptr_flag_bitsILi16EEENSJ_INS5_IJSQ_SG_EEENS5_IJSG_SB_EEEEEEEvS25_EENS_8epilogue10collective6detail29Sm90TmaWarpSpecializedAdapterINS2F_15DefaultEpilogueIfNS5_IJSB_llEEES2J_NS2E_6thread17LinearCombinationIfLi1EffLNS2K_9ScaleType4KindE0ELNS_15FloatRoundStyleE2EfEENS1_15EpilogueDefaultEEEEEvvEEEEvNT_6ParamsE)
        /*0014*/ 	.word	0x00000000


	//----- nvinfo : EIATTR_MIN_STACK_SIZE
	.align		4
.L_14:
        /*0018*/ 	.byte	0x04, 0x12
        /*001a*/ 	.short	(.L_16 - .L_15)
	.align		4
.L_15:
        /*001c*/ 	.word	index@(_ZN7cutlass13device_kernelINS_4gemm6kernel13GemmUniversalIN4cute5tupleIJiiiiEEENS1_10collective13CollectiveMmaINS1_40MainloopSm90TmaGmmaWarpSpecializedSparseILi9ENS5_IJNS4_1CILi1EEESB_SB_EEENS1_35KernelTmaWarpSpecializedCooperativeEEENS5_IJNSA_ILi128EEESF_NSA_ILi64EEEEEENS_6half_tENS5_IJNS4_6LayoutINS5_IJiNS5_IJNSA_ILi2EEEiEEEiEEENS5_IJlNS5_IJSB_SK_EEElEEEEENSJ_INS5_IJNS5_IJNS5_IJNSA_ILi8EEESK_NSA_ILi4EEEEEEiEEENS5_IJNS5_IJNSA_ILi16EEESK_SK_EEEiEEEiEEENS5_IJNS5_IJNS5_IJSG_SU_NSA_ILi1024EEEEEENSA_ILi4096EEEEEENS5_IJNS5_IJSB_NSA_ILi512EEENSA_ILi32EEEEEElEEElEEEEEEEESI_NS5_IJlSB_lEEENS4_8TiledMMAINS4_8MMA_AtomIJNS4_4SM904GMMA6SPARSE27GMMA_64x128x32_F32F16F16_SSILNS1D_5MajorE0ELS1G_0ELNS1D_7ScaleInE1ELS1H_1ELNS1D_9SparseSelE0EEEEEENSJ_INS5_IJSK_SB_SB_EEENS5_IJSB_NSA_ILi0EEES1M_EEEEENS5_IJNS4_10UnderscoreES1P_S1P_EEEEENS4_13SM90_TMA_LOADENS4_14ComposedLayoutINS4_7SwizzleILi2ELi4ELi3EEENS4_25smem_sparse_ptr_flag_bitsILi2ELi16EEENSJ_INS5_IJNS5_IJSB_SQ_EEENS5_IJSK_S13_EEEEEENS5_IJNS5_IJS1M_SG_EEESN_EEEEEEEvNS4_8identityES1S_NS1T_INS1U_ILi3ELi4ELi3EEENS4_18smem_ptr_flag_bitsILi16EEENSJ_INS5_IJSQ_SG_EEENS5_IJSG_SB_EEEEEEEvS25_EENS_8epilogue10collective6detail29Sm90TmaWarpSpecializedAdapterINS2F_15DefaultEpilogueIfNS5_IJSB_llEEES2J_NS2E_6thread17LinearCombinationIfLi1EffLNS2K_9ScaleType4KindE0ELNS_15FloatRoundStyleE2EfEENS1_15EpilogueDefaultEEEEEvvEEEEvNT_6ParamsE)
        /*0020*/ 	.word	0x00000000
.L_16:


//--------------------- .nv.compat                --------------------------
	.section	.nv.compat,"",@"SHT_CUDA_COMPAT_INFO"
	.align	4
        /*0000*/ 	.byte	0x02, 0x09, 0x01, 0x00, 0x02, 0x02, 0x04, 0x00, 0x02, 0x05, 0x05, 0x00, 0x03, 0x07, 0x01, 0x01
        /*0010*/ 	.byte	0x02, 0x03, 0x01, 0x00, 0x02, 0x06, 0x01, 0x00, 0x04, 0x0b, 0x08, 0x00, 0x00, 0x00, 0x00, 0x00
        /*0020*/ 	.byte	0x00, 0x00, 0x00, 0x00


//--------------------- .nv.info._ZN7cutlass13device_kernelINS_4gemm6kernel13GemmUniversalIN4cute5tupleIJiiiiEEENS1_10collective13CollectiveMmaINS1_40MainloopSm90TmaGmmaWarpSpecializedSparseILi9ENS5_IJNS4_1CILi1EEESB_SB_EEENS1_35KernelTmaWarpSpecializedCooperativeEEENS5_IJNSA_ILi128EEESF_NSA_ILi64EEEEEENS_6half_tENS5_IJNS4_6LayoutINS5_IJiNS5_IJNSA_ILi2EEEiEEEiEEENS5_IJlNS5_IJSB_SK_EEElEEEEENSJ_INS5_IJNS5_IJNS5_IJNSA_ILi8EEESK_NSA_ILi4EEEEEEiEEENS5_IJNS5_IJNSA_ILi16EEESK_SK_EEEiEEEiEEENS5_IJNS5_IJNS5_IJSG_SU_NSA_ILi1024EEEEEENSA_ILi4096EEEEEENS5_IJNS5_IJSB_NSA_ILi512EEENSA_ILi32EEEEEElEEElEEEEEEEESI_NS5_IJlSB_lEEENS4_8TiledMMAINS4_8MMA_AtomIJNS4_4SM904GMMA6SPARSE27GMMA_64x128x32_F32F16F16_SSILNS1D_5MajorE0ELS1G_0ELNS1D_7ScaleInE1ELS1H_1ELNS1D_9SparseSelE0EEEEEENSJ_INS5_IJSK_SB_SB_EEENS5_IJSB_NSA_ILi0EEES1M_EEEEENS5_IJNS4_10UnderscoreES1P_S1P_EEEEENS4_13SM90_TMA_LOADENS4_14ComposedLayoutINS4_7SwizzleILi2ELi4ELi3EEENS4_25smem_sparse_ptr_flag_bitsILi2ELi16EEENSJ_INS5_IJNS5_IJSB_SQ_EEENS5_IJSK_S13_EEEEEENS5_IJNS5_IJS1M_SG_EEESN_EEEEEEEvNS4_8identityES1S_NS1T_INS1U_ILi3ELi4ELi3EEENS4_18smem_ptr_flag_bitsILi16EEENSJ_INS5_IJSQ_SG_EEENS5_IJSG_SB_EEEEEEEvS25_EENS_8epilogue10collective6detail29Sm90TmaWarpSpecializedAdapterINS2F_15DefaultEpilogueIfNS5_IJSB_llEEES2J_NS2E_6thread17LinearCombinationIfLi1EffLNS2K_9ScaleType4KindE0ELNS_15FloatRoundStyleE2EfEENS1_15EpilogueDefaultEEEEEvvEEEEvNT_6ParamsE --------------------------
	.section	.nv.info._ZN7cutlass13device_kernelINS_4gemm6kernel13GemmUniversalIN4cute5tupleIJiiiiEEENS1_10collective13CollectiveMmaINS1_40MainloopSm90TmaGmmaWarpSpecializedSparseILi9ENS5_IJNS4_1CILi1EEESB_SB_EEENS1_35KernelTmaWarpSpecializedCooperativeEEENS5_IJNSA_ILi128EEESF_NSA_ILi64EEEEEENS_6half_tENS5_IJNS4_6LayoutINS5_IJiNS5_IJNSA_ILi2EEEiEEEiEEENS5_IJlNS5_IJSB_SK_EEElEEEEENSJ_INS5_IJNS5_IJNS5_IJNSA_ILi8EEESK_NSA_ILi4EEEEEEiEEENS5_IJNS5_IJNSA_ILi16EEESK_SK_EEEiEEEiEEENS5_IJNS5_IJNS5_IJSG_SU_NSA_ILi1024EEEEEENSA_ILi4096EEEEEENS5_IJNS5_IJSB_NSA_ILi512EEENSA_ILi32EEEEEElEEElEEEEEEEESI_NS5_IJlSB_lEEENS4_8TiledMMAINS4_8MMA_AtomIJNS4_4SM904GMMA6SPARSE27GMMA_64x128x32_F32F16F16_SSILNS1D_5MajorE0ELS1G_0ELNS1D_7ScaleInE1ELS1H_1ELNS1D_9SparseSelE0EEEEEENSJ_INS5_IJSK_SB_SB_EEENS5_IJSB_NSA_ILi0EEES1M_EEEEENS5_IJNS4_10UnderscoreES1P_S1P_EEEEENS4_13SM90_TMA_LOADENS4_14ComposedLayoutINS4_7SwizzleILi2ELi4ELi3EEENS4_25smem_sparse_ptr_flag_bitsILi2ELi16EEENSJ_INS5_IJNS5_IJSB_SQ_EEENS5_IJSK_S13_EEEEEENS5_IJNS5_IJS1M_SG_EEESN_EEEEEEEvNS4_8identityES1S_NS1T_INS1U_ILi3ELi4ELi3EEENS4_18smem_ptr_flag_bitsILi16EEENSJ_INS5_IJSQ_SG_EEENS5_IJSG_SB_EEEEEEEvS25_EENS_8epilogue10collective6detail29Sm90TmaWarpSpecializedAdapterINS2F_15DefaultEpilogueIfNS5_IJSB_llEEES2J_NS2E_6thread17LinearCombinationIfLi1EffLNS2K_9ScaleType4KindE0ELNS_15FloatRoundStyleE2EfEENS1_15EpilogueDefaultEEEEEvvEEEEvNT_6ParamsE,"",@"SHT_CUDA_INFO"
	.sectionflags	@""
	.align	4


	//----- nvinfo : EIATTR_CUDA_API_VERSION
	.align		4
        /*0000*/ 	.byte	0x04, 0x37
        /*0002*/ 	.short	(.L_18 - .L_17)
.L_17:
        /*0004*/ 	.word	0x00000082


	//----- nvinfo : EIATTR_KPARAM_INFO
	.align		4
.L_18:
        /*0008*/ 	.byte	0x04, 0x17
        /*000a*/ 	.short	(.L_20 - .L_19)
.L_19:
        /*000c*/ 	.word	0x00000000
        /*0010*/ 	.short	0x0000
        /*0012*/ 	.short	0x0070
        /*0014*/ 	.byte	0x00, 0xf0, 0x01, 0x14


	//----- nvinfo : EIATTR_SPARSE_MMA_MASK
	.align		4
.L_20:
        /*0018*/ 	.byte	0x03, 0x50
        /*001a*/ 	.short	0x0002


	//----- nvinfo : EIATTR_MAXREG_COUNT
	.align		4
        /*001c*/ 	.byte	0x03, 0x1b
        /*001e*/ 	.short	0x00a8


	//----- nvinfo : EIATTR_NUM_BARRIERS
	.align		4
        /*0020*/ 	.byte	0x02, 0x4c
        /*0022*/ 	.byte	0x01
	.zero		1


	//----- nvinfo : EIATTR_MERCURY_ISA_VERSION
	.align		4
        /*0024*/ 	.byte	0x03, 0x5f
        /*0026*/ 	.short	0x0101


	//----- nvinfo : EIATTR_INT_WARP_WIDE_INSTR_OFFSETS
	.align		4
        /*0028*/ 	.byte	0x04, 0x31
        /*002a*/ 	.short	(.L_22 - .L_21)


	//   ....[0]....
.L_21:
        /*002c*/ 	.word	0x000004c0


	//   ....[1]....
        /*0030*/ 	.word	0x000004d0


	//   ....[2]....
        /*0034*/ 	.word	0x000005d0


	//----- nvinfo : EIATTR_COOP_GROUP_MASK_REGIDS
	.align		4
.L_22:
        /*0038*/ 	.byte	0x04, 0x29
        /*003a*/ 	.short	(.L_24 - .L_23)


	//   ....[0]....
.L_23:
        /*003c*/ 	.word	0xffffffff


	//   ....[1]....
        /*0040*/ 	.word	0xffffffff


	//   ....[2]....
        /*0044*/ 	.word	0xffffffff


	//   ....[3]....
        /*0048*/ 	.word	0xffffffff


	//   ....[4]....
        /*004c*/ 	.word	0xffffffff


	//----- nvinfo : EIATTR_COOP_GROUP_INSTR_OFFSETS
	.align		4
.L_24:
        /*0050*/ 	.byte	0x04, 0x28
        /*0052*/ 	.short	(.L_26 - .L_25)


	//   ....[0]....
.L_25:
        /*0054*/ 	.word	0x00000060


	//   ....[1]....
        /*0058*/ 	.word	0x00000070


	//   ....[2]....
        /*005c*/ 	.word	0x00000160


	//   ....[3]....
        /*0060*/ 	.word	0x000003c0


	//   ....[4]....
        /*0064*/ 	.word	0x000010b0


	//----- nvinfo : EIATTR_REG_RECONFIG
	.align		4
.L_26:
        /*0068*/ 	.byte	0x01, 0x54
	.zero		2


	//----- nvinfo : EIATTR_MBARRIER_INSTR_OFFSETS
	.align		4
        /*006c*/ 	.byte	0x04, 0x39
        /*006e*/ 	.short	(.L_28 - .L_27)


	//   ....[0]....
.L_27:
        /*0070*/ 	.word	0x00000280
        /*0074*/ 	.word	0x000000ff
        /*0078*/ 	.word	0x00000000
        /*007c*/ 	.short	0x0100
        /*007e*/ 	.byte	0x08
	.zero		1


	//   ....[1]....
        /*0080*/ 	.word	0x00000290
        /*0084*/ 	.word	0x000000ff
        /*0088*/ 	.word	0x00000048
        /*008c*/ 	.short	0x0100
        /*008e*/ 	.byte	0x08
	.zero		1


	//   ....[2]....
        /*0090*/ 	.word	0x000002a0
        /*0094*/ 	.word	0x000000ff
        /*0098*/ 	.word	0x00000008
        /*009c*/ 	.short	0x0100
        /*009e*/ 	.byte	0x08
	.zero		1


	//   ....[3]....
        /*00a0*/ 	.word	0x000002b0
        /*00a4*/ 	.word	0x000000ff
        /*00a8*/ 	.word	0x00000050
        /*00ac*/ 	.short	0x0100
        /*00ae*/ 	.byte	0x08
	.zero		1


	//   ....[4]....
        /*00b0*/ 	.word	0x000002c0
        /*00b4*/ 	.word	0x000000ff
        /*00b8*/ 	.word	0x00000010
        /*00bc*/ 	.short	0x0100
        /*00be*/ 	.byte	0x08
	.zero		1


	//   ....[5]....
        /*00c0*/ 	.word	0x000002d0
        /*00c4*/ 	.word	0x000000ff
        /*00c8*/ 	.word	0x00000058
        /*00cc*/ 	.short	0x0100
        /*00ce*/ 	.byte	0x08
	.zero		1


	//   ....[6]....
        /*00d0*/ 	.word	0x000002e0
        /*00d4*/ 	.word	0x000000ff
        /*00d8*/ 	.word	0x00000018
        /*00dc*/ 	.short	0x0100
        /*00de*/ 	.byte	0x08
	.zero		1


	//   ....[7]....
        /*00e0*/ 	.word	0x000002f0
        /*00e4*/ 	.word	0x000000ff
        /*00e8*/ 	.word	0x00000060
        /*00ec*/ 	.short	0x0100
        /*00ee*/ 	.byte	0x08
	.zero		1


	//   ....[8]....
        /*00f0*/ 	.word	0x00000300
        /*00f4*/ 	.word	0x000000ff
        /*00f8*/ 	.word	0x00000020
        /*00fc*/ 	.short	0x0100
        /*00fe*/ 	.byte	0x08
	.zero		1


	//   ....[9]....
        /*0100*/ 	.word	0x00000310
        /*0104*/ 	.word	0x000000ff
        /*0108*/ 	.word	0x00000068
        /*010c*/ 	.short	0x0100
        /*010e*/ 	.byte	0x08
	.zero		1


	//   ....[10]....
        /*0110*/ 	.word	0x00000320
        /*0114*/ 	.word	0x000000ff
        /*0118*/ 	.word	0x00000028
        /*011c*/ 	.short	0x0100
        /*011e*/ 	.byte	0x08
	.zero		1


	//   ....[11]....
        /*0120*/ 	.word	0x00000330
        /*0124*/ 	.word	0x000000ff
        /*0128*/ 	.word	0x00000070
        /*012c*/ 	.short	0x0100
        /*012e*/ 	.byte	0x08
	.zero		1


	//   ....[12]....
        /*0130*/ 	.word	0x00000340
        /*0134*/ 	.word	0x000000ff
        /*0138*/ 	.word	0x00000030
        /*013c*/ 	.short	0x0100
        /*013e*/ 	.byte	0x08
	.zero		1


	//   ....[13]....
        /*0140*/ 	.word	0x00000350
        /*0144*/ 	.word	0x000000ff
        /*0148*/ 	.word	0x00000078
        /*014c*/ 	.short	0x0100
        /*014e*/ 	.byte	0x08
	.zero		1


	//   ....[14]....
        /*0150*/ 	.word	0x00000360
        /*0154*/ 	.word	0x000000ff
        /*0158*/ 	.word	0x00000038
        /*015c*/ 	.short	0x0100
        /*015e*/ 	.byte	0x08
	.zero		1


	//   ....[15]....
        /*0160*/ 	.word	0x00000370
        /*0164*/ 	.word	0x000000ff
        /*0168*/ 	.word	0x00000080
        /*016c*/ 	.short	0x0100
        /*016e*/ 	.byte	0x08
	.zero		1


	//   ....[16]....
        /*0170*/ 	.word	0x00000380
        /*0174*/ 	.word	0x000000ff
        /*0178*/ 	.word	0x00000040
        /*017c*/ 	.short	0x0100
        /*017e*/ 	.byte	0x08
	.zero		1


	//   ....[17]....
        /*0180*/ 	.word	0x00000390
        /*0184*/ 	.word	0x000000ff
        /*0188*/ 	.word	0x00000088
        /*018c*/ 	.short	0x0100
        /*018e*/ 	.byte	0x08
	.zero		1


	//   ....[18]....
        /*0190*/ 	.word	0x00000630
        /*0194*/ 	.word	0x000000ff
        /*0198*/ 	.word	0x000000a0
        /*019c*/ 	.short	0x0100
        /*019e*/ 	.byte	0x06
	.zero		1


	//   ....[19]....
        /*01a0*/ 	.word	0x00000680
        /*01a4*/ 	.word	0x000000ff
        /*01a8*/ 	.word	0x000000a8
        /*01ac*/ 	.short	0x0100
        /*01ae*/ 	.byte	0x06
	.zero		1


	//   ....[20]....
        /*01b0*/ 	.word	0x000013f0
        /*01b4*/ 	.word	0x000000ff
        /*01b8*/ 	.word	0x00000000
        /*01bc*/ 	.short	0x010a
        /*01be*/ 	.byte	0x08
	.zero		1


	//   ....[21]....
        /*01c0*/ 	.word	0x00001480
        /*01c4*/ 	.word	0x000000ff
        /*01c8*/ 	.word	0x00000000
        /*01cc*/ 	.short	0x010a
        /*01ce*/ 	.byte	0x08
	.zero		1


	//   ....[22]....
        /*01d0*/ 	.word	0x00001660
        /*01d4*/ 	.word	0x000000ff
        /*01d8*/ 	.word	0x00000000
        /*01dc*/ 	.short	0x0101
        /*01de*/ 	.byte	0x08
	.zero		1


	//   ....[23]....
        /*01e0*/ 	.word	0x000074b0
        /*01e4*/ 	.word	0x0000000e
        /*01e8*/ 	.word	0x00000048
        /*01ec*/ 	.short	0x010a
        /*01ee*/ 	.byte	0x3f
	.zero		1


	//   ....[24]....
        /*01f0*/ 	.word	0x00007920
        /*01f4*/ 	.word	0x00000008
        /*01f8*/ 	.word	0x000000a8
        /*01fc*/ 	.short	0x0101
        /*01fe*/ 	.byte	0x3f
	.zero		1


	//   ....[25]....
        /*0200*/ 	.word	0x00008010
        /*0204*/ 	.word	0x00000006
        /*0208*/ 	.word	0x00000000
        /*020c*/ 	.short	0x010a
        /*020e*/ 	.byte	0x3f
	.zero		1


	//   ....[26]....
        /*0210*/ 	.word	0x00008090
        /*0214*/ 	.word	0x00000007
        /*0218*/ 	.word	0x00000000
        /*021c*/ 	.short	0x010a
        /*021e*/ 	.byte	0x3f
	.zero		1


	//   ....[27]....
        /*0220*/ 	.word	0x00008120
        /*0224*/ 	.word	0x00000006
        /*0228*/ 	.word	0x00000000
        /*022c*/ 	.short	0x010a
        /*022e*/ 	.byte	0x3f
	.zero		1


	//   ....[28]....
        /*0230*/ 	.word	0x000081b0
        /*0234*/ 	.word	0x00000009
        /*0238*/ 	.word	0x00000000
        /*023c*/ 	.short	0x010a
        /*023e*/ 	.byte	0x3f
	.zero		1


	//   ....[29]....
        /*0240*/ 	.word	0x00008240
        /*0244*/ 	.word	0x00000006
        /*0248*/ 	.word	0x00000000
        /*024c*/ 	.short	0x010a
        /*024e*/ 	.byte	0x3f
	.zero		1


	//   ....[30]....
        /*0250*/ 	.word	0x000082d0
        /*0254*/ 	.word	0x00000009
        /*0258*/ 	.word	0x00000000
        /*025c*/ 	.short	0x010a
        /*025e*/ 	.byte	0x3f
	.zero		1


	//   ....[31]....
        /*0260*/ 	.word	0x00008360
        /*0264*/ 	.word	0x0000000a
        /*0268*/ 	.word	0x00000000
        /*026c*/ 	.short	0x010a
        /*026e*/ 	.byte	0x3f
	.zero		1


	//   ....[32]....
        /*0270*/ 	.word	0x000083f0
        /*0274*/ 	.word	0x0000000b
        /*0278*/ 	.word	0x00000000
        /*027c*/ 	.short	0x010a
        /*027e*/ 	.byte	0x3f
	.zero		1


	//   ....[33]....
        /*0280*/ 	.word	0x00008480
        /*0284*/ 	.word	0x00000003
        /*0288*/ 	.word	0x00000000
        /*028c*/ 	.short	0x010a
        /*028e*/ 	.byte	0x3f
	.zero		1


	//   ....[34]....
        /*0290*/ 	.word	0x000084f0
        /*0294*/ 	.word	0x0000000a
        /*0298*/ 	.word	0x00000000
        /*029c*/ 	.short	0x010a
        /*029e*/ 	.byte	0x3f
	.zero		1


	//   ....[35]....
        /*02a0*/ 	.word	0x000085c0
        /*02a4*/ 	.word	0x0000000e
        /*02a8*/ 	.word	0x00000048
        /*02ac*/ 	.short	0x010a
        /*02ae*/ 	.byte	0x3f
	.zero		1


	//   ....[36]....
        /*02b0*/ 	.word	0x000086a0
        /*02b4*/ 	.word	0x00000006
        /*02b8*/ 	.word	0x00000000
        /*02bc*/ 	.short	0x010a
        /*02be*/ 	.byte	0x3f
	.zero		1


	//   ....[37]....
        /*02c0*/ 	.word	0x000086f0
        /*02c4*/ 	.word	0x00000007
        /*02c8*/ 	.word	0x00000000
        /*02cc*/ 	.short	0x010a
        /*02ce*/ 	.byte	0x3f
	.zero		1


	//   ....[38]....
        /*02d0*/ 	.word	0x00008740
        /*02d4*/ 	.word	0x00000006
        /*02d8*/ 	.word	0x00000000
        /*02dc*/ 	.short	0x010a
        /*02de*/ 	.byte	0x3f
	.zero		1


	//   ....[39]....
        /*02e0*/ 	.word	0x00008790
        /*02e4*/ 	.word	0x00000009
        /*02e8*/ 	.word	0x00000000
        /*02ec*/ 	.short	0x010a
        /*02ee*/ 	.byte	0x3f
	.zero		1


	//   ....[40]....
        /*02f0*/ 	.word	0x000087e0
        /*02f4*/ 	.word	0x00000006
        /*02f8*/ 	.word	0x00000000
        /*02fc*/ 	.short	0x010a
        /*02fe*/ 	.byte	0x3f
	.zero		1


	//   ....[41]....
        /*0300*/ 	.word	0x00008830
        /*0304*/ 	.word	0x00000009
        /*0308*/ 	.word	0x00000000
        /*030c*/ 	.short	0x010a
        /*030e*/ 	.byte	0x3f
	.zero		1


	//   ....[42]....
        /*0310*/ 	.word	0x00008880
        /*0314*/ 	.word	0x0000000a
        /*0318*/ 	.word	0x00000000
        /*031c*/ 	.short	0x010a
        /*031e*/ 	.byte	0x3f
	.zero		1


	//   ....[43]....
        /*0320*/ 	.word	0x000088d0
        /*0324*/ 	.word	0x0000000b
        /*0328*/ 	.word	0x00000000
        /*032c*/ 	.short	0x010a
        /*032e*/ 	.byte	0x3f
	.zero		1


	//----- nvinfo : EIATTR_NUM_MBARRIERS
	.align		4
.L_28:
        /*0330*/ 	.byte	0x03, 0x38
        /*0332*/ 	.short	0x0014


	//----- nvinfo : EIATTR_EXIT_INSTR_OFFSETS
	.align		4
        /*0334*/ 	.byte	0x04, 0x1c
        /*0336*/ 	.short	(.L_30 - .L_29)


	//   ....[0]....
.L_29:
        /*0338*/ 	.word	0x000006d0


	//   ....[1]....
        /*033c*/ 	.word	0x00000f80


	//   ....[2]....
        /*0340*/ 	.word	0x00006b10


	//   ....[3]....
        /*0344*/ 	.word	0x00007140


	//   ....[4]....
        /*0348*/ 	.word	0x000084d0


	//----- nvinfo : EIATTR_MAX_THREADS
	.align		4
.L_30:
        /*034c*/ 	.byte	0x04, 0x05
        /*034e*/ 	.short	(.L_32 - .L_31)
.L_31:
        /*0350*/ 	.word	0x00000180
        /*0354*/ 	.word	0x00000001
        /*0358*/ 	.word	0x00000001


	//----- nvinfo : EIATTR_CRS_STACK_SIZE
	.align		4
.L_32:
        /*035c*/ 	.byte	0x04, 0x1e
        /*035e*/ 	.short	(.L_34 - .L_33)
.L_33:
        /*0360*/ 	.word	0x00000000


	//----- nvinfo : EIATTR_CBANK_PARAM_SIZE
	.align		4
.L_34:
        /*0364*/ 	.byte	0x03, 0x19
        /*0366*/ 	.short	0x0570


	//----- nvinfo : EIATTR_PARAM_CBANK
	.align		4
        /*0368*/ 	.byte	0x04, 0x0a
        /*036a*/ 	.short	(.L_36 - .L_35)
	.align		4
.L_35:
        /*036c*/ 	.word	index@(.nv.constant0._ZN7cutlass13device_kernelINS_4gemm6kernel13GemmUniversalIN4cute5tupleIJiiiiEEENS1_10collective13CollectiveMmaINS1_40MainloopSm90TmaGmmaWarpSpecializedSparseILi9ENS5_IJNS4_1CILi1EEESB_SB_EEENS1_35KernelTmaWarpSpecializedCooperativeEEENS5_IJNSA_ILi128EEESF_NSA_ILi64EEEEEENS_6half_tENS5_IJNS4_6LayoutINS5_IJiNS5_IJNSA_ILi2EEEiEEEiEEENS5_IJlNS5_IJSB_SK_EEElEEEEENSJ_INS5_IJNS5_IJNS5_IJNSA_ILi8EEESK_NSA_ILi4EEEEEEiEEENS5_IJNS5_IJNSA_ILi16EEESK_SK_EEEiEEEiEEENS5_IJNS5_IJNS5_IJSG_SU_NSA_ILi1024EEEEEENSA_ILi4096EEEEEENS5_IJNS5_IJSB_NSA_ILi512EEENSA_ILi32EEEEEElEEElEEEEEEEESI_NS5_IJlSB_lEEENS4_8TiledMMAINS4_8MMA_AtomIJNS4_4SM904GMMA6SPARSE27GMMA_64x128x32_F32F16F16_SSILNS1D_5MajorE0ELS1G_0ELNS1D_7ScaleInE1ELS1H_1ELNS1D_9SparseSelE0EEEEEENSJ_INS5_IJSK_SB_SB_EEENS5_IJSB_NSA_ILi0EEES1M_EEEEENS5_IJNS4_10UnderscoreES1P_S1P_EEEEENS4_13SM90_TMA_LOADENS4_14ComposedLayoutINS4_7SwizzleILi2ELi4ELi3EEENS4_25smem_sparse_ptr_flag_bitsILi2ELi16EEENSJ_INS5_IJNS5_IJSB_SQ_EEENS5_IJSK_S13_EEEEEENS5_IJNS5_IJS1M_SG_EEESN_EEEEEEEvNS4_8identityES1S_NS1T_INS1U_ILi3ELi4ELi3EEENS4_18smem_ptr_flag_bitsILi16EEENSJ_INS5_IJSQ_SG_EEENS5_IJSG_SB_EEEEEEEvS25_EENS_8epilogue10collective6detail29Sm90TmaWarpSpecializedAdapterINS2F_15DefaultEpilogueIfNS5_IJSB_llEEES2J_NS2E_6thread17LinearCombinationIfLi1EffLNS2K_9ScaleType4KindE0ELNS_15FloatRoundStyleE2EfEENS1_15EpilogueDefaultEEEEEvvEEEEvNT_6ParamsE)
        /*0370*/ 	.short	0x0210
        /*0372*/ 	.short	0x0570


	//----- nvinfo : EIATTR_SW_WAR
	.align		4
.L_36:
        /*0374*/ 	.byte	0x04, 0x36
        /*0376*/ 	.short	(.L_38 - .L_37)
.L_37:
        /*0378*/ 	.word	0x00000008
.L_38:


//--------------------- .nv.callgraph             --------------------------
	.section	.nv.callgraph,"",@"SHT_CUDA_CALLGRAPH"
	.align	4
	.sectionentsize	8
	.align		4
        /*0000*/ 	.word	0x00000000
	.align		4
        /*0004*/ 	.word	0xffffffff
	.align		4
        /*0008*/ 	.word	0x00000000
	.align		4
        /*000c*/ 	.word	0xfffffffe
	.align		4
        /*0010*/ 	.word	0x00000000
	.align		4
        /*0014*/ 	.word	0xfffffffd
	.align		4
        /*0018*/ 	.word	0x00000000
	.align		4
        /*001c*/ 	.word	0xfffffffc


//--------------------- .nv.constant4             --------------------------
	.section	.nv.constant4,"a",@progbits
	.align	8
	.align		8
.nv.constant4:
        /*0000*/ 	.dword	_ZN39_INTERNAL_836d8937_4_k_cu_028a14b9_26654cuda3std3__45__cpo5beginE
	.align		8
        /*0008*/ 	.dword	_ZN39_INTERNAL_836d8937_4_k_cu_028a14b9_26654cuda3std3__45__cpo3endE
	.align		8
        /*0010*/ 	.dword	_ZN39_INTERNAL_836d8937_4_k_cu_028a14b9_26654cuda3std3__45__cpo6cbeginE
	.align		8
        /*0018*/ 	.dword	_ZN39_INTERNAL_836d8937_4_k_cu_028a14b9_26654cuda3std3__45__cpo4cendE
	.align		8
        /*0020*/ 	.dword	_ZN39_INTERNAL_836d8937_4_k_cu_028a14b9_26654cuda3std3__441_GLOBAL__N__836d8937_4_k_cu_028a14b9_26656ignoreE
	.align		8
        /*0028*/ 	.dword	_ZN39_INTERNAL_836d8937_4_k_cu_028a14b9_26654cuda3std3__419piecewise_constructE
	.align		8
        /*0030*/ 	.dword	_ZN39_INTERNAL_836d8937_4_k_cu_028a14b9_26654cuda3std3__48in_placeE
	.align		8
        /*0038*/ 	.dword	_ZN39_INTERNAL_836d8937_4_k_cu_028a14b9_26654cuda3std6ranges3__45__cpo4swapE
	.align		8
        /*0040*/ 	.dword	_ZN39_INTERNAL_836d8937_4_k_cu_028a14b9_26654cuda3std6ranges3__45__cpo9iter_moveE
	.align		8
        /*0048*/ 	.dword	_ZN39_INTERNAL_836d8937_4_k_cu_028a14b9_26654cute7productE
	.align		8
        /*0050*/ 	.dword	_ZN39_INTERNAL_836d8937_4_k_cu_028a14b9_26654cute1_E


//--------------------- .text._ZN7cutlass13device_kernelINS_4gemm6kernel13GemmUniversalIN4cute5tupleIJiiiiEEENS1_10collective13CollectiveMmaINS1_40MainloopSm90TmaGmmaWarpSpecializedSparseILi9ENS5_IJNS4_1CILi1EEESB_SB_EEENS1_35KernelTmaWarpSpecializedCooperativeEEENS5_IJNSA_ILi128EEESF_NSA_ILi64EEEEEENS_6half_tENS5_IJNS4_6LayoutINS5_IJiNS5_IJNSA_ILi2EEEiEEEiEEENS5_IJlNS5_IJSB_SK_EEElEEEEENSJ_INS5_IJNS5_IJNS5_IJNSA_ILi8EEESK_NSA_ILi4EEEEEEiEEENS5_IJNS5_IJNSA_ILi16EEESK_SK_EEEiEEEiEEENS5_IJNS5_IJNS5_IJSG_SU_NSA_ILi1024EEEEEENSA_ILi4096EEEEEENS5_IJNS5_IJSB_NSA_ILi512EEENSA_ILi32EEEEEElEEElEEEEEEEESI_NS5_IJlSB_lEEENS4_8TiledMMAINS4_8MMA_AtomIJNS4_4SM904GMMA6SPARSE27GMMA_64x128x32_F32F16F16_SSILNS1D_5MajorE0ELS1G_0ELNS1D_7ScaleInE1ELS1H_1ELNS1D_9SparseSelE0EEEEEENSJ_INS5_IJSK_SB_SB_EEENS5_IJSB_NSA_ILi0EEES1M_EEEEENS5_IJNS4_10UnderscoreES1P_S1P_EEEEENS4_13SM90_TMA_LOADENS4_14ComposedLayoutINS4_7SwizzleILi2ELi4ELi3EEENS4_25smem_sparse_ptr_flag_bitsILi2ELi16EEENSJ_INS5_IJNS5_IJSB_SQ_EEENS5_IJSK_S13_EEEEEENS5_IJNS5_IJS1M_SG_EEESN_EEEEEEEvNS4_8identityES1S_NS1T_INS1U_ILi3ELi4ELi3EEENS4_18smem_ptr_flag_bitsILi16EEENSJ_INS5_IJSQ_SG_EEENS5_IJSG_SB_EEEEEEEvS25_EENS_8epilogue10collective6detail29Sm90TmaWarpSpecializedAdapterINS2F_15DefaultEpilogueIfNS5_IJSB_llEEES2J_NS2E_6thread17LinearCombinationIfLi1EffLNS2K_9ScaleType4KindE0ELNS_15FloatRoundStyleE2EfEENS1_15EpilogueDefaultEEEEEvvEEEEvNT_6ParamsE --------------------------
	.section	.text._ZN7cutlass13device_kernelINS_4gemm6kernel13GemmUniversalIN4cute5tupleIJiiiiEEENS1_10collective13CollectiveMmaINS1_40MainloopSm90TmaGmmaWarpSpecializedSparseILi9ENS5_IJNS4_1CILi1EEESB_SB_EEENS1_35KernelTmaWarpSpecializedCooperativeEEENS5_IJNSA_ILi128EEESF_NSA_ILi64EEEEEENS_6half_tENS5_IJNS4_6LayoutINS5_IJiNS5_IJNSA_ILi2EEEiEEEiEEENS5_IJlNS5_IJSB_SK_EEElEEEEENSJ_INS5_IJNS5_IJNS5_IJNSA_ILi8EEESK_NSA_ILi4EEEEEEiEEENS5_IJNS5_IJNSA_ILi16EEESK_SK_EEEiEEEiEEENS5_IJNS5_IJNS5_IJSG_SU_NSA_ILi1024EEEEEENSA_ILi4096EEEEEENS5_IJNS5_IJSB_NSA_ILi512EEENSA_ILi32EEEEEElEEElEEEEEEEESI_NS5_IJlSB_lEEENS4_8TiledMMAINS4_8MMA_AtomIJNS4_4SM904GMMA6SPARSE27GMMA_64x128x32_F32F16F16_SSILNS1D_5MajorE0ELS1G_0ELNS1D_7ScaleInE1ELS1H_1ELNS1D_9SparseSelE0EEEEEENSJ_INS5_IJSK_SB_SB_EEENS5_IJSB_NSA_ILi0EEES1M_EEEEENS5_IJNS4_10UnderscoreES1P_S1P_EEEEENS4_13SM90_TMA_LOADENS4_14ComposedLayoutINS4_7SwizzleILi2ELi4ELi3EEENS4_25smem_sparse_ptr_flag_bitsILi2ELi16EEENSJ_INS5_IJNS5_IJSB_SQ_EEENS5_IJSK_S13_EEEEEENS5_IJNS5_IJS1M_SG_EEESN_EEEEEEEvNS4_8identityES1S_NS1T_INS1U_ILi3ELi4ELi3EEENS4_18smem_ptr_flag_bitsILi16EEENSJ_INS5_IJSQ_SG_EEENS5_IJSG_SB_EEEEEEEvS25_EENS_8epilogue10collective6detail29Sm90TmaWarpSpecializedAdapterINS2F_15DefaultEpilogueIfNS5_IJSB_llEEES2J_NS2E_6thread17LinearCombinationIfLi1EffLNS2K_9ScaleType4KindE0ELNS_15FloatRoundStyleE2EfEENS1_15EpilogueDefaultEEEEEvvEEEEvNT_6ParamsE,"ax",@progbits
	.align	128
.text._ZN7cutlass13device_kernelINS_4gemm6kernel13GemmUniversalIN4cute5tupleIJiiiiEEENS1_10collective13CollectiveMmaINS1_40MainloopSm90TmaGmmaWarpSpecializedSparseILi9ENS5_IJNS4_1CILi1EEESB_SB_EEENS1_35KernelTmaWarpSpecializedCooperativeEEENS5_IJNSA_ILi128EEESF_NSA_ILi64EEEEEENS_6half_tENS5_IJNS4_6LayoutINS5_IJiNS5_IJNSA_ILi2EEEiEEEiEEENS5_IJlNS5_IJSB_SK_EEElEEEEENSJ_INS5_IJNS5_IJNS5_IJNSA_ILi8EEESK_NSA_ILi4EEEEEEiEEENS5_IJNS5_IJNSA_ILi16EEESK_SK_EEEiEEEiEEENS5_IJNS5_IJNS5_IJSG_SU_NSA_ILi1024EEEEEENSA_ILi4096EEEEEENS5_IJNS5_IJSB_NSA_ILi512EEENSA_ILi32EEEEEElEEElEEEEEEEESI_NS5_IJlSB_lEEENS4_8TiledMMAINS4_8MMA_AtomIJNS4_4SM904GMMA6SPARSE27GMMA_64x128x32_F32F16F16_SSILNS1D_5MajorE0ELS1G_0ELNS1D_7ScaleInE1ELS1H_1ELNS1D_9SparseSelE0EEEEEENSJ_INS5_IJSK_SB_SB_EEENS5_IJSB_NSA_ILi0EEES1M_EEEEENS5_IJNS4_10UnderscoreES1P_S1P_EEEEENS4_13SM90_TMA_LOADENS4_14ComposedLayoutINS4_7SwizzleILi2ELi4ELi3EEENS4_25smem_sparse_ptr_flag_bitsILi2ELi16EEENSJ_INS5_IJNS5_IJSB_SQ_EEENS5_IJSK_S13_EEEEEENS5_IJNS5_IJS1M_SG_EEESN_EEEEEEEvNS4_8identityES1S_NS1T_INS1U_ILi3ELi4ELi3EEENS4_18smem_ptr_flag_bitsILi16EEENSJ_INS5_IJSQ_SG_EEENS5_IJSG_SB_EEEEEEEvS25_EENS_8epilogue10collective6detail29Sm90TmaWarpSpecializedAdapterINS2F_15DefaultEpilogueIfNS5_IJSB_llEEES2J_NS2E_6thread17LinearCombinationIfLi1EffLNS2K_9ScaleType4KindE0ELNS_15FloatRoundStyleE2EfEENS1_15EpilogueDefaultEEEEEvvEEEEvNT_6ParamsE:
        .type           _ZN7cutlass13device_kernelINS_4gemm6kernel13GemmUniversalIN4cute5tupleIJiiiiEEENS1_10collective13CollectiveMmaINS1_40MainloopSm90TmaGmmaWarpSpecializedSparseILi9ENS5_IJNS4_1CILi1EEESB_SB_EEENS1_35KernelTmaWarpSpecializedCooperativeEEENS5_IJNSA_ILi128EEESF_NSA_ILi64EEEEEENS_6half_tENS5_IJNS4_6LayoutINS5_IJiNS5_IJNSA_ILi2EEEiEEEiEEENS5_IJlNS5_IJSB_SK_EEElEEEEENSJ_INS5_IJNS5_IJNS5_IJNSA_ILi8EEESK_NSA_ILi4EEEEEEiEEENS5_IJNS5_IJNSA_ILi16EEESK_SK_EEEiEEEiEEENS5_IJNS5_IJNS5_IJSG_SU_NSA_ILi1024EEEEEENSA_ILi4096EEEEEENS5_IJNS5_IJSB_NSA_ILi512EEENSA_ILi32EEEEEElEEElEEEEEEEESI_NS5_IJlSB_lEEENS4_8TiledMMAINS4_8MMA_AtomIJNS4_4SM904GMMA6SPARSE27GMMA_64x128x32_F32F16F16_SSILNS1D_5MajorE0ELS1G_0ELNS1D_7ScaleInE1ELS1H_1ELNS1D_9SparseSelE0EEEEEENSJ_INS5_IJSK_SB_SB_EEENS5_IJSB_NSA_ILi0EEES1M_EEEEENS5_IJNS4_10UnderscoreES1P_S1P_EEEEENS4_13SM90_TMA_LOADENS4_14ComposedLayoutINS4_7SwizzleILi2ELi4ELi3EEENS4_25smem_sparse_ptr_flag_bitsILi2ELi16EEENSJ_INS5_IJNS5_IJSB_SQ_EEENS5_IJSK_S13_EEEEEENS5_IJNS5_IJS1M_SG_EEESN_EEEEEEEvNS4_8identityES1S_NS1T_INS1U_ILi3ELi4ELi3EEENS4_18smem_ptr_flag_bitsILi16EEENSJ_INS5_IJSQ_SG_EEENS5_IJSG_SB_EEEEEEEvS25_EENS_8epilogue10collective6detail29Sm90TmaWarpSpecializedAdapterINS2F_15DefaultEpilogueIfNS5_IJSB_llEEES2J_NS2E_6thread17LinearCombinationIfLi1EffLNS2K_9ScaleType4KindE0ELNS_15FloatRoundStyleE2EfEENS1_15EpilogueDefaultEEEEEvvEEEEvNT_6ParamsE,@function
        .size           _ZN7cutlass13device_kernelINS_4gemm6kernel13GemmUniversalIN4cute5tupleIJiiiiEEENS1_10collective13CollectiveMmaINS1_40MainloopSm90TmaGmmaWarpSpecializedSparseILi9ENS5_IJNS4_1CILi1EEESB_SB_EEENS1_35KernelTmaWarpSpecializedCooperativeEEENS5_IJNSA_ILi128EEESF_NSA_ILi64EEEEEENS_6half_tENS5_IJNS4_6LayoutINS5_IJiNS5_IJNSA_ILi2EEEiEEEiEEENS5_IJlNS5_IJSB_SK_EEElEEEEENSJ_INS5_IJNS5_IJNS5_IJNSA_ILi8EEESK_NSA_ILi4EEEEEEiEEENS5_IJNS5_IJNSA_ILi16EEESK_SK_EEEiEEEiEEENS5_IJNS5_IJNS5_IJSG_SU_NSA_ILi1024EEEEEENSA_ILi4096EEEEEENS5_IJNS5_IJSB_NSA_ILi512EEENSA_ILi32EEEEEElEEElEEEEEEEESI_NS5_IJlSB_lEEENS4_8TiledMMAINS4_8MMA_AtomIJNS4_4SM904GMMA6SPARSE27GMMA_64x128x32_F32F16F16_SSILNS1D_5MajorE0ELS1G_0ELNS1D_7ScaleInE1ELS1H_1ELNS1D_9SparseSelE0EEEEEENSJ_INS5_IJSK_SB_SB_EEENS5_IJSB_NSA_ILi0EEES1M_EEEEENS5_IJNS4_10UnderscoreES1P_S1P_EEEEENS4_13SM90_TMA_LOADENS4_14ComposedLayoutINS4_7SwizzleILi2ELi4ELi3EEENS4_25smem_sparse_ptr_flag_bitsILi2ELi16EEENSJ_INS5_IJNS5_IJSB_SQ_EEENS5_IJSK_S13_EEEEEENS5_IJNS5_IJS1M_SG_EEESN_EEEEEEEvNS4_8identityES1S_NS1T_INS1U_ILi3ELi4ELi3EEENS4_18smem_ptr_flag_bitsILi16EEENSJ_INS5_IJSQ_SG_EEENS5_IJSG_SB_EEEEEEEvS25_EENS_8epilogue10collective6detail29Sm90TmaWarpSpecializedAdapterINS2F_15DefaultEpilogueIfNS5_IJSB_llEEES2J_NS2E_6thread17LinearCombinationIfLi1EffLNS2K_9ScaleType4KindE0ELNS_15FloatRoundStyleE2EfEENS1_15EpilogueDefaultEEEEEvvEEEEvNT_6ParamsE,(.L_x_196 - _ZN7cutlass13device_kernelINS_4gemm6kernel13GemmUniversalIN4cute5tupleIJiiiiEEENS1_10collective13CollectiveMmaINS1_40MainloopSm90TmaGmmaWarpSpecializedSparseILi9ENS5_IJNS4_1CILi1EEESB_SB_EEENS1_35KernelTmaWarpSpecializedCooperativeEEENS5_IJNSA_ILi128EEESF_NSA_ILi64EEEEEENS_6half_tENS5_IJNS4_6LayoutINS5_IJiNS5_IJNSA_ILi2EEEiEEEiEEENS5_IJlNS5_IJSB_SK_EEElEEEEENSJ_INS5_IJNS5_IJNS5_IJNSA_ILi8EEESK_NSA_ILi4EEEEEEiEEENS5_IJNS5_IJNSA_ILi16EEESK_SK_EEEiEEEiEEENS5_IJNS5_IJNS5_IJSG_SU_NSA_ILi1024EEEEEENSA_ILi4096EEEEEENS5_IJNS5_IJSB_NSA_ILi512EEENSA_ILi32EEEEEElEEElEEEEEEEESI_NS5_IJlSB_lEEENS4_8TiledMMAINS4_8MMA_AtomIJNS4_4SM904GMMA6SPARSE27GMMA_64x128x32_F32F16F16_SSILNS1D_5MajorE0ELS1G_0ELNS1D_7ScaleInE1ELS1H_1ELNS1D_9SparseSelE0EEEEEENSJ_INS5_IJSK_SB_SB_EEENS5_IJSB_NSA_ILi0EEES1M_EEEEENS5_IJNS4_10UnderscoreES1P_S1P_EEEEENS4_13SM90_TMA_LOADENS4_14ComposedLayoutINS4_7SwizzleILi2ELi4ELi3EEENS4_25smem_sparse_ptr_flag_bitsILi2ELi16EEENSJ_INS5_IJNS5_IJSB_SQ_EEENS5_IJSK_S13_EEEEEENS5_IJNS5_IJS1M_SG_EEESN_EEEEEEEvNS4_8identityES1S_NS1T_INS1U_ILi3ELi4ELi3EEENS4_18smem_ptr_flag_bitsILi16EEENSJ_INS5_IJSQ_SG_EEENS5_IJSG_SB_EEEEEEEvS25_EENS_8epilogue10collective6detail29Sm90TmaWarpSpecializedAdapterINS2F_15DefaultEpilogueIfNS5_IJSB_llEEES2J_NS2E_6thread17LinearCombinationIfLi1EffLNS2K_9ScaleType4KindE0ELNS_15FloatRoundStyleE2EfEENS1_15EpilogueDefaultEEEEEvvEEEEvNT_6ParamsE)
        .other          _ZN7cutlass13device_kernelINS_4gemm6kernel13GemmUniversalIN4cute5tupleIJiiiiEEENS1_10collective13CollectiveMmaINS1_40MainloopSm90TmaGmmaWarpSpecializedSparseILi9ENS5_IJNS4_1CILi1EEESB_SB_EEENS1_35KernelTmaWarpSpecializedCooperativeEEENS5_IJNSA_ILi128EEESF_NSA_ILi64EEEEEENS_6half_tENS5_IJNS4_6LayoutINS5_IJiNS5_IJNSA_ILi2EEEiEEEiEEENS5_IJlNS5_IJSB_SK_EEElEEEEENSJ_INS5_IJNS5_IJNS5_IJNSA_ILi8EEESK_NSA_ILi4EEEEEEiEEENS5_IJNS5_IJNSA_ILi16EEESK_SK_EEEiEEEiEEENS5_IJNS5_IJNS5_IJSG_SU_NSA_ILi1024EEEEEENSA_ILi4096EEEEEENS5_IJNS5_IJSB_NSA_ILi512EEENSA_ILi32EEEEEElEEElEEEEEEEESI_NS5_IJlSB_lEEENS4_8TiledMMAINS4_8MMA_AtomIJNS4_4SM904GMMA6SPARSE27GMMA_64x128x32_F32F16F16_SSILNS1D_5MajorE0ELS1G_0ELNS1D_7ScaleInE1ELS1H_1ELNS1D_9SparseSelE0EEEEEENSJ_INS5_IJSK_SB_SB_EEENS5_IJSB_NSA_ILi0EEES1M_EEEEENS5_IJNS4_10UnderscoreES1P_S1P_EEEEENS4_13SM90_TMA_LOADENS4_14ComposedLayoutINS4_7SwizzleILi2ELi4ELi3EEENS4_25smem_sparse_ptr_flag_bitsILi2ELi16EEENSJ_INS5_IJNS5_IJSB_SQ_EEENS5_IJSK_S13_EEEEEENS5_IJNS5_IJS1M_SG_EEESN_EEEEEEEvNS4_8identityES1S_NS1T_INS1U_ILi3ELi4ELi3EEENS4_18smem_ptr_flag_bitsILi16EEENSJ_INS5_IJSQ_SG_EEENS5_IJSG_SB_EEEEEEEvS25_EENS_8epilogue10collective6detail29Sm90TmaWarpSpecializedAdapterINS2F_15DefaultEpilogueIfNS5_IJSB_llEEES2J_NS2E_6thread17LinearCombinationIfLi1EffLNS2K_9ScaleType4KindE0ELNS_15FloatRoundStyleE2EfEENS1_15EpilogueDefaultEEEEEvvEEEEvNT_6ParamsE,@"STO_CUDA_ENTRY STV_DEFAULT"
_ZN7cutlass13device_kernelINS_4gemm6kernel13GemmUniversalIN4cute5tupleIJiiiiEEENS1_10collective13CollectiveMmaINS1_40MainloopSm90TmaGmmaWarpSpecializedSparseILi9ENS5_IJNS4_1CILi1EEESB_SB_EEENS1_35KernelTmaWarpSpecializedCooperativeEEENS5_IJNSA_ILi128EEESF_NSA_ILi64EEEEEENS_6half_tENS5_IJNS4_6LayoutINS5_IJiNS5_IJNSA_ILi2EEEiEEEiEEENS5_IJlNS5_IJSB_SK_EEElEEEEENSJ_INS5_IJNS5_IJNS5_IJNSA_ILi8EEESK_NSA_ILi4EEEEEEiEEENS5_IJNS5_IJNSA_ILi16EEESK_SK_EEEiEEEiEEENS5_IJNS5_IJNS5_IJSG_SU_NSA_ILi1024EEEEEENSA_ILi4096EEEEEENS5_IJNS5_IJSB_NSA_ILi512EEENSA_ILi32EEEEEElEEElEEEEEEEESI_NS5_IJlSB_lEEENS4_8TiledMMAINS4_8MMA_AtomIJNS4_4SM904GMMA6SPARSE27GMMA_64x128x32_F32F16F16_SSILNS1D_5MajorE0ELS1G_0ELNS1D_7ScaleInE1ELS1H_1ELNS1D_9SparseSelE0EEEEEENSJ_INS5_IJSK_SB_SB_EEENS5_IJSB_NSA_ILi0EEES1M_EEEEENS5_IJNS4_10UnderscoreES1P_S1P_EEEEENS4_13SM90_TMA_LOADENS4_14ComposedLayoutINS4_7SwizzleILi2ELi4ELi3EEENS4_25smem_sparse_ptr_flag_bitsILi2ELi16EEENSJ_INS5_IJNS5_IJSB_SQ_EEENS5_IJSK_S13_EEEEEENS5_IJNS5_IJS1M_SG_EEESN_EEEEEEEvNS4_8identityES1S_NS1T_INS1U_ILi3ELi4ELi3EEENS4_18smem_ptr_flag_bitsILi16EEENSJ_INS5_IJSQ_SG_EEENS5_IJSG_SB_EEEEEEEvS25_EENS_8epilogue10collective6detail29Sm90TmaWarpSpecializedAdapterINS2F_15DefaultEpilogueIfNS5_IJSB_llEEES2J_NS2E_6thread17LinearCombinationIfLi1EffLNS2K_9ScaleType4KindE0ELNS_15FloatRoundStyleE2EfEENS1_15EpilogueDefaultEEEEEvvEEEEvNT_6ParamsE:
[----:B------:R-:W-:Y:S01]  /*0000*/  LDC R1, c[0x0][0x28] ;  /* 0x00000a00ff017b82 */ /* 0x000fe20000000800 */
[----:B------:R-:W0:Y:S01]  /*0010*/  S2R R0, SR_TID.X ;  /* 0x0000000000007919 */ /* 0x000e220000002100 */
[----:B------:R-:W-:Y:S01]  /*0020*/  ELECT P0, URZ, PT ;  /* 0x00000000003f782f */ /* 0x000fe20003800000 */
[----:B------:R-:W-:Y:S01]  /*0030*/  BSSY B0, `(.L_x_0) ;  /* 0x0000012000007945 */ /* 0x000fe20003800000 */
[--C-:B0-----:R-:W-:Y:S02]  /*0040*/  SHF.R.U32.HI R2, RZ, 0x5, R0.reuse ;  /* 0x00000005ff027819 */ /* 0x101fe40000011600 */
[----:B------:R-:W-:-:S03]  /*0050*/  SHF.R.U32.HI R5, RZ, 0x7, R0 ;  /* 0x00000007ff057819 */ /* 0x000fc60000011600 */
[----:B------:R-:W0:Y:S04]  /*0060*/  SHFL.IDX PT, R6, R2, RZ, 0x1f ;  /* 0x00001fff02067589 */ /* 0x000e2800000e0000 */
[----:B------:R1:W2:Y:S01]  /*0070*/  SHFL.IDX PT, R4, R5, RZ, 0x1f ;  /* 0x00001fff05047589 */ /* 0x0002a200000e0000 */
[----:B0-----:R-:W-:-:S13]  /*0080*/  ISETP.NE.OR P0, PT, R6, RZ, !P0 ;  /* 0x000000ff0600720c */ /* 0x001fda0004705670 */
[----:B-12---:R-:W-:Y:S05]  /*0090*/  @P0 BRA `(.L_x_1) ;  /* 0x00000000002c0947 */ /* 0x006fea0003800000 */
[----:B------:R-:W-:Y:S02]  /*00a0*/  ULDC.64 UR4, c[0x0][0x198] ;  /* 0x0000660000047ab9 */ /* 0x000fe40000000a00 */
[----:B------:R-:W-:Y:S02]  /*00b0*/  UIADD3 UR6, UP0, UR4, 0xf0, URZ ;  /* 0x000000f004067890 */ /* 0x000fe4000ff1e03f */
[----:B------:R-:W-:Y:S02]  /*00c0*/  UIADD3 UR8, UP1, UR4, 0x1f0, URZ ;  /* 0x000001f004087890 */ /* 0x000fe4000ff3e03f */
[----:B------:R-:W-:Y:S02]  /*00d0*/  UIADD3 UR4, UP2, UR4, 0x2f0, URZ ;  /* 0x000002f004047890 */ /* 0x000fe4000ff5e03f */
[----:B------:R-:W-:Y:S02]  /*00e0*/  UIADD3.X UR7, URZ, UR5, URZ, UP0, !UPT ;  /* 0x000000053f077290 */ /* 0x000fe400087fe43f */
[----:B------:R-:W-:-:S02]  /*00f0*/  UIADD3.X UR9, URZ, UR5, URZ, UP1, !UPT ;  /* 0x000000053f097290 */ /* 0x000fc40008ffe43f */
[----:B------:R-:W-:-:S05]  /*0100*/  UIADD3.X UR5, URZ, UR5, URZ, UP2, !UPT ;  /* 0x000000053f057290 */ /* 0x000fca00097fe43f */
[----:B------:R0:W-:Y:S02]  /*0110*/  UTMACCTL.PF [UR6] ;  /* 0x00000000060079b9 */ /* 0x0001e40008040000 */
[----:B------:R0:W-:Y:S02]  /*0120*/  UTMACCTL.PF [UR8] ;  /* 0x00000000080079b9 */ /* 0x0001e40008040000 */
[----:B------:R0:W-:Y:S02]  /*0130*/  UTMACCTL.PF [UR4] ;  /* 0x00000000040079b9 */ /* 0x0001e40008040000 */
[----:B0-----:R-:W-:Y:S01]  /*0140*/  NOP ;  /* 0x0000000000007918 */ /* 0x001fe20000000000 */
.L_x_1:
[----:B------:R-:W-:Y:S05]  /*0150*/  BSYNC B0 ;  /* 0x0000000000007941 */ /* 0x000fea0003800000 */
.L_x_0:
[----:B------:R-:W0:Y:S02]  /*0160*/  SHFL.IDX PT, R3, R2, RZ, 0x1f ;  /* 0x00001fff02037589 */ /* 0x000e2400000e0000 */
[----:B0-----:R-:W-:-:S13]  /*0170*/  ISETP.NE.AND P0, PT, R3, RZ, PT ;  /* 0x000000ff0300720c */ /* 0x001fda0003f05270 */
[----:B------:R-:W-:Y:S05]  /*0180*/  @P0 BRA `(.L_x_2) ;  /* 0x00000000008c0947 */ /* 0x000fea0003800000 */
[----:B------:R-:W-:Y:S01]  /*0190*/  ELECT P0, URZ, PT ;  /* 0x00000000003f782f */ /* 0x000fe20003800000 */
[----:B------:R-:W-:-:S12]  /*01a0*/  BSSY B0, `(.L_x_2) ;  /* 0x0000021000007945 */ /* 0x000fd80003800000 */
[----:B------:R-:W-:Y:S05]  /*01b0*/  @!P0 BRA `(.L_x_3) ;  /* 0x00000000007c8947 */ /* 0x000fea0003800000 */
[----:B------:R-:W0:Y:S01]  /*01c0*/  S2UR UR8, SR_CgaCtaId ;  /* 0x00000000000879c3 */ /* 0x000e220000008800 */
[----:B------:R-:W-:Y:S01]  /*01d0*/  UMOV UR4, 0x400 ;  /* 0x0000040000047882 */ /* 0x000fe20000000000 */
[----:B------:R-:W-:Y:S01]  /*01e0*/  UMOV UR5, 0x1 ;  /* 0x0000000100057882 */ /* 0x000fe20000000000 */
[----:B------:R-:W-:Y:S02]  /*01f0*/  UMOV UR6, 0x100 ;  /* 0x0000010000067882 */ /* 0x000fe40000000000 */
[----:B------:R-:W-:-:S04]  /*0200*/  UIADD3 UR6, -UR6, 0x100000, URZ ;  /* 0x0010000006067890 */ /* 0x000fc8000fffe13f */
[----:B------:R-:W-:Y:S02]  /*0210*/  USHF.L.U32 UR7, UR6, 0xb, URZ ;  /* 0x0000000b06077899 */ /* 0x000fe4000800063f */
[----:B------:R-:W-:Y:S02]  /*0220*/  USHF.L.U32 UR6, UR6, 0x1, URZ ;  /* 0x0000000106067899 */ /* 0x000fe4000800063f */
[----:B0-----:R-:W-:Y:S02]  /*0230*/  ULEA UR8, UR8, UR4, 0x18 ;  /* 0x0000000408087291 */ /* 0x001fe4000f8ec03f */
[----:B------:R-:W-:-:S04]  /*0240*/  UIADD3 UR4, -UR5, 0x100000, URZ ;  /* 0x0010000005047890 */ /* 0x000fc8000fffe13f */
[----:B------:R-:W-:Y:S02]  /*0250*/  USHF.L.U32 UR5, UR4, 0xb, URZ ;  /* 0x0000000b04057899 */ /* 0x000fe4000800063f */
[----:B------:R-:W-:Y:S01]  /*0260*/  USHF.L.U32 UR4, UR4, 0x1, URZ ;  /* 0x0000000104047899 */ /* 0x000fe2000800063f */
[----:B------:R-:W0:Y:S11]  /*0270*/  FENCE.VIEW.ASYNC.S ;  /* 0x00000000000073c6 */ /* 0x000e360000000000 */
[----:B0-----:R0:W1:Y:S01]  /*0280*/  SYNCS.EXCH.64 URZ, [UR8], UR4 ;  /* 0x00000004083f75b2 */ /* 0x0010620008000100 */
[----:B------:R0:W2:Y:S01]  /*0290*/  SYNCS.EXCH.64 URZ, [UR8+0x48], UR6 ;  /* 0x00004806083f75b2 */ /* 0x0000a20008000100 */
[----:B------:R0:W3:Y:S01]  /*02a0*/  SYNCS.EXCH.64 URZ, [UR8+0x8], UR4 ;  /* 0x00000804083f75b2 */ /* 0x0000e20008000100 */
[----:B------:R0:W4:Y:S01]  /*02b0*/  SYNCS.EXCH.64 URZ, [UR8+0x50], UR6 ;  /* 0x00005006083f75b2 */ /* 0x0001220008000100 */
[----:B------:R0:W0:Y:S01]  /*02c0*/  SYNCS.EXCH.64 URZ, [UR8+0x10], UR4 ;  /* 0x00001004083f75b2 */ /* 0x0000220008000100 */
        /* <DEDUP_REMOVED lines=13> */
[----:B------:R-:W-:Y:S01]  /*03a0*/  NOP ;  /* 0x0000000000007918 */ /* 0x000fe20000000000 */
.L_x_3:
[----:B0-----:R-:W-:Y:S05]  /*03b0*/  BSYNC B0 ;  /* 0x0000000000007941 */ /* 0x001fea0003800000 */
.L_x_2:
[----:B------:R-:W0:Y:S01]  /*03c0*/  SHFL.IDX PT, R2, R2, RZ, 0x1f ;  /* 0x00001fff02027589 */ /* 0x000e2200000e0000 */
[----:B------:R-:W5:Y:S01]  /*03d0*/  LDC R3, c[0x0][0x75c] ;  /* 0x0001d700ff037b82 */ /* 0x000f620000000800 */
[----:B------:R-:W-:Y:S02]  /*03e0*/  ELECT P0, URZ, PT ;  /* 0x00000000003f782f */ /* 0x000fe40003800000 */
[C---:B------:R-:W-:Y:S01]  /*03f0*/  ISETP.NE.AND P2, PT, R4.reuse, RZ, PT ;  /* 0x000000ff0400720c */ /* 0x040fe20003f45270 */
[----:B------:R-:W1:Y:S01]  /*0400*/  S2R R7, SR_CTAID.Y ;  /* 0x0000000000077919 */ /* 0x000e620000002600 */
[----:B------:R-:W-:Y:S01]  /*0410*/  UMOV UR4, 0x20 ;  /* 0x0000002000047882 */ /* 0x000fe20000000000 */
[----:B------:R-:W-:Y:S01]  /*0420*/  VIADD R12, R4, 0xffffffff ;  /* 0xffffffff040c7836 */ /* 0x000fe20000000000 */
[----:B------:R-:W-:Y:S01]  /*0430*/  NOP ;  /* 0x0000000000007918 */ /* 0x000fe20000000000 */
[----:B------:R-:W2:Y:S01]  /*0440*/  S2R R8, SR_CTAID.X ;  /* 0x0000000000087919 */ /* 0x000ea20000002500 */
[----:B------:R-:W-:-:S02]  /*0450*/  NOP ;  /* 0x0000000000007918 */ /* 0x000fc40000000000 */
[----:B------:R-:W-:Y:S02]  /*0460*/  ISETP.GE.U32.AND P1, PT, R12, 0x2, PT ;  /* 0x000000020c00780c */ /* 0x000fe40003f26070 */
[----:B0-----:R-:W-:Y:S02]  /*0470*/  ISETP.NE.OR P0, PT, R2, RZ, !P0 ;  /* 0x000000ff0200720c */ /* 0x001fe40004705670 */
[----:B-----5:R-:W-:Y:S02]  /*0480*/  ISETP.NE.AND P3, PT, R3, 0x1, PT ;  /* 0x000000010300780c */ /* 0x020fe40003f65270 */
[----:B------:R-:W-:-:S04]  /*0490*/  SHF.R.S32.HI R3, RZ, 0x1f, R6 ;  /* 0x0000001fff037819 */ /* 0x000fc80000011406 */
[----:B------:R-:W-:-:S04]  /*04a0*/  LEA.HI R3, R3, R6, RZ, 0x2 ;  /* 0x0000000603037211 */ /* 0x000fc800078f10ff */
[----:B------:R-:W-:Y:S01]  /*04b0*/  LOP3.LUT R3, R3, 0xfffffffc, RZ, 0xc0, !PT ;  /* 0xfffffffc03037812 */ /* 0x000fe200078ec0ff */
[----:B------:R-:W-:Y:S01]  /*04c0*/  VOTEU.ALL UP0, P0 ;  /* 0x00000000003f7886 */ /* 0x000fe20000000000 */
[----:B------:R-:W-:Y:S01]  /*04d0*/  VOTEU.ALL UP1, P0 ;  /* 0x00000000003f7886 */ /* 0x000fe20000020000 */
[----:B------:R-:W2:Y:S01]  /*04e0*/  @P3 LDC R9, c[0x0][0x10] ;  /* 0x00000400ff093b82 */ /* 0x000ea20000000800 */
[----:B-1----:R-:W-:Y:S02]  /*04f0*/  @P3 IMAD.MOV.U32 R2, RZ, RZ, R7 ;  /* 0x000000ffff023224 */ /* 0x002fe400078e0007 */
[----:B------:R-:W-:Y:S01]  /*0500*/  IMAD.IADD R6, R6, 0x1, -R3 ;  /* 0x0000000106067824 */ /* 0x000fe200078e0a03 */
[----:B------:R-:W-:Y:S01]  /*0510*/  @!UP0 UMOV UR6, 0x400 ;  /* 0x0000040000068882 */ /* 0x000fe20000000000 */
[----:B------:R-:W-:-:S04]  /*0520*/  @!UP0 UIADD3 UR4, -UR4, 0x100000, URZ ;  /* 0x0010000004048890 */ /* 0x000fc8000fffe13f */
[----:B------:R-:W-:Y:S02]  /*0530*/  @!UP0 USHF.L.U32 UR5, UR4, 0xb, URZ ;  /* 0x0000000b04058899 */ /* 0x000fe4000800063f */
[----:B------:R-:W-:Y:S01]  /*0540*/  @!UP0 USHF.L.U32 UR4, UR4, 0x1, URZ ;  /* 0x0000000104048899 */ /* 0x000fe2000800063f */
[----:B------:R-:W-:Y:S01]  /*0550*/  @P3 IMAD.MOV.U32 R3, RZ, RZ, RZ ;  /* 0x000000ffff033224 */ /* 0x000fe200078e00ff */
[----:B------:R-:W0:Y:S01]  /*0560*/  @!UP0 S2UR UR7, SR_CgaCtaId ;  /* 0x00000000000789c3 */ /* 0x000e220000008800 */
[----:B------:R-:W-:-:S07]  /*0570*/  @P3 IMAD.MOV.U32 R13, RZ, RZ, RZ ;  /* 0x000000ffff0d3224 */ /* 0x000fce00078e00ff */
[----:B------:R-:W1:Y:S01]  /*0580*/  @!P3 LDC R10, c[0x0][0xc] ;  /* 0x00000300ff0abb82 */ /* 0x000e620000000800 */
[----:B--2---:R-:W-:-:S04]  /*0590*/  @P3 IMAD.WIDE.U32 R2, R8, R9, R2 ;  /* 0x0000000908023225 */ /* 0x004fc800078e0002 */
[----:B------:R-:W-:Y:S02]  /*05a0*/  IMAD.MOV.U32 R9, RZ, RZ, RZ ;  /* 0x000000ffff097224 */ /* 0x000fe400078e00ff */
[----:B------:R-:W-:Y:S01]  /*05b0*/  @P3 IMAD.IADD R3, R3, 0x1, R13 ;  /* 0x0000000103033824 */ /* 0x000fe200078e020d */
[----:B0-----:R-:W-:Y:S01]  /*05c0*/  @!UP0 ULEA UR6, UR7, UR6, 0x18 ;  /* 0x0000000607068291 */ /* 0x001fe2000f8ec03f */
[----:B------:R-:W-:Y:S01]  /*05d0*/  VOTEU.ALL UP0, P0 ;  /* 0x00000000003f7886 */ /* 0x000fe20000000000 */
[----:B------:R-:W-:-:S04]  /*05e0*/  ISETP.NE.AND P0, PT, R6, 0x3, PT ;  /* 0x000000030600780c */ /* 0x000fc80003f05270 */
[----:B------:R-:W-:Y:S01]  /*05f0*/  ISETP.EQ.OR P0, PT, R6, RZ, !P0 ;  /* 0x000000ff0600720c */ /* 0x000fe20004702670 */
[----:B-1----:R-:W-:-:S03]  /*0600*/  @!P3 IMAD.WIDE.U32 R10, R10, R7, R8 ;  /* 0x000000070a0ab225 */ /* 0x002fc600078e0008 */
[----:B------:R-:W-:Y:S01]  /*0610*/  ISETP.EQ.AND P0, PT, R4, RZ, P0 ;  /* 0x000000ff0400720c */ /* 0x000fe20000702270 */
[----:B------:R-:W0:Y:S02]  /*0620*/  FENCE.VIEW.ASYNC.S ;  /* 0x00000000000073c6 */ /* 0x000e240000000000 */
[----:B0-----:R0:W3:Y:S01]  /*0630*/  @!UP0 SYNCS.EXCH.64 URZ, [UR6+0xa0], UR4 ;  /* 0x0000a004063f85b2 */ /* 0x0010e20008000100 */
[----:B------:R-:W-:Y:S01]  /*0640*/  @!P3 IMAD.MOV.U32 R2, RZ, RZ, R10 ;  /* 0x000000ffff02b224 */ /* 0x000fe200078e000a */
[----:B------:R-:W-:Y:S01]  /*0650*/  SEL R4, RZ, 0x1, !P0 ;  /* 0x00000001ff047807 */ /* 0x000fe20004000000 */
[----:B------:R-:W-:-:S03]  /*0660*/  @!P3 IMAD.MOV.U32 R3, RZ, RZ, R11 ;  /* 0x000000ffff03b224 */ /* 0x000fc600078e000b */
[----:B------:R-:W-:Y:S01]  /*0670*/  SEL R4, R4, 0x2, P1 ;  /* 0x0000000204047807 */ /* 0x000fe20000800000 */
[----:B------:R0:W3:Y:S01]  /*0680*/  @!UP1 SYNCS.EXCH.64 URZ, [UR6+0xa8], UR4 ;  /* 0x0000a804063f95b2 */ /* 0x0000e20008000100 */
[----:B------:R-:W-:Y:S01]  /*0690*/  NOP ;  /* 0x0000000000007918 */ /* 0x000fe20000000000 */
[----:B---34-:R-:W-:Y:S06]  /*06a0*/  BAR.SYNC.DEFER_BLOCKING 0x0 ;  /* 0x0000000000007b1d */ /* 0x018fec0000010000 */
[----:B------:R-:W-:Y:S05]  /*06b0*/  @!P2 BRA `(.L_x_4) ;  /* 0x000000640018a947 */ /* 0x000fea0003800000 */
[----:B------:R-:W-:-:S13]  /*06c0*/  ISETP.GT.U32.AND P0, PT, R12, 0x1, PT ;  /* 0x000000010c00780c */ /* 0x000fda0003f04070 */
[----:B0-----:R-:W-:Y:S05]  /*06d0*/  @P0 EXIT ;  /* 0x000000000000094d */ /* 0x001fea0003800000 */
[----:B------:R-:W-:Y:S01]  /*06e0*/  ULDC.64 UR4, c[0x0][0x750] ;  /* 0x0001d40000047ab9 */ /* 0x000fe20000000a00 */
[----:B------:R-:W-:Y:S01]  /*06f0*/  PRMT R10, RZ, 0x7610, R10 ;  /* 0x00007610ff0a7816 */ /* 0x000fe2000000000a */
[----:B------:R-:W-:Y:S01]  /*0700*/  IMAD.MOV.U32 R12, RZ, RZ, -0x1 ;  /* 0xffffffffff0c7424 */ /* 0x000fe200078e00ff */
[----:B------:R-:W-:Y:S01]  /*0710*/  ISETP.GE.U32.AND P0, PT, R2, UR4, PT ;  /* 0x0000000402007c0c */ /* 0x000fe2000bf06070 */
[----:B------:R-:W-:Y:S02]  /*0720*/  IMAD.MOV.U32 R16, RZ, RZ, -0x1 ;  /* 0xffffffffff107424 */ /* 0x000fe400078e00ff */
[----:B------:R-:W-:Y:S01]  /*0730*/  IMAD.MOV.U32 R11, RZ, RZ, -0x1 ;  /* 0xffffffffff0b7424 */ /* 0x000fe200078e00ff */
[----:B------:R-:W-:-:S13]  /*0740*/  ISETP.GE.U32.AND.EX P0, PT, R3, UR5, PT, P0 ;  /* 0x0000000503007c0c */ /* 0x000fda000bf06100 */
[----:B------:R-:W-:Y:S05]  /*0750*/  @P0 BRA `(.L_x_5) ;  /* 0x0000000400580947 */ /* 0x000fea0003800000 */
[----:B------:R-:W0:Y:S01]  /*0760*/  LDC.64 R18, c[0x0][0x728] ;  /* 0x0001ca00ff127b82 */ /* 0x000e220000000a00 */
[----:B------:R-:W-:Y:S02]  /*0770*/  IMAD.MOV.U32 R10, RZ, RZ, R2 ;  /* 0x000000ffff0a7224 */ /* 0x000fe400078e0002 */
[----:B------:R-:W-:-:S05]  /*0780*/  IMAD.MOV.U32 R11, RZ, RZ, R3 ;  /* 0x000000ffff0b7224 */ /* 0x000fca00078e0003 */
[----:B------:R-:W1:Y:S08]  /*0790*/  LDC R6, c[0x0][0x730] ;  /* 0x0001cc00ff067b82 */ /* 0x000e700000000800 */
[----:B------:R-:W2:Y:S01]  /*07a0*/  LDC.64 R20, c[0x0][0x720] ;  /* 0x0001c800ff147b82 */ /* 0x000ea20000000a00 */
[----:B0-----:R-:W-:-:S04]  /*07b0*/  ISETP.NE.U32.AND P0, PT, R18, RZ, PT ;  /* 0x000000ff1200720c */ /* 0x001fc80003f05070 */
[----:B------:R-:W-:-:S13]  /*07c0*/  ISETP.NE.AND.EX P0, PT, R19, RZ, PT, P0 ;  /* 0x000000ff1300720c */ /* 0x000fda0003f05300 */
[----:B-12---:R-:W-:Y:S05]  /*07d0*/  @!P0 BRA `(.L_x_6) ;  /* 0x0000000000288947 */ /* 0x006fea0003800000 */
[----:B------:R-:W0:Y:S02]  /*07e0*/  LDC R15, c[0x0][0x734] ;  /* 0x0001cd00ff0f7b82 */ /* 0x000e240000000800 */
[----:B0-----:R-:W-:-:S05]  /*07f0*/  IADD3 R15, P0, R2, R15, RZ ;  /* 0x0000000f020f7210 */ /* 0x001fca0007f1e0ff */
[----:B------:R-:W-:-:S04]  /*0800*/  IMAD.X R17, RZ, RZ, R3, P0 ;  /* 0x000000ffff117224 */ /* 0x000fc800000e0603 */
[----:B------:R-:W-:-:S04]  /*0810*/  IMAD.WIDE.U32 R10, R17, R18, RZ ;  /* 0x00000012110a7225 */ /* 0x000fc800078e00ff */
[----:B------:R-:W-:-:S04]  /*0820*/  IMAD.WIDE.U32 R12, P0, R15, R19, R10 ;  /* 0x000000130f0c7225 */ /* 0x000fc8000780000a */
[----:B------:R-:W-:-:S04]  /*0830*/  IMAD.WIDE.U32 R10, R15, R18, RZ ;  /* 0x000000120f0a7225 */ /* 0x000fc800078e00ff */
[----:B------:R-:W-:Y:S01]  /*0840*/  IMAD.X R15, RZ, RZ, RZ, P0 ;  /* 0x000000ffff0f7224 */ /* 0x000fe200000e06ff */
[----:B------:R-:W-:Y:S01]  /*0850*/  IADD3 RZ, P0, R11, R12, RZ ;  /* 0x0000000c0bff7210 */ /* 0x000fe20007f1e0ff */
[----:B------:R-:W-:-:S04]  /*0860*/  IMAD.MOV.U32 R14, RZ, RZ, R13 ;  /* 0x000000ffff0e7224 */ /* 0x000fc800078e000d */
[----:B------:R-:W-:-:S08]  /*0870*/  IMAD.WIDE.U32.X R10, R17, R19, R14, P0 ;  /* 0x00000013110a7225 */ /* 0x000fd000000e040e */
.L_x_6:
[-CC-:B------:R-:W-:Y:S01]  /*0880*/  SHF.R.U64 R25, R10, R6.reuse, R11.reuse ;  /* 0x000000060a197219 */ /* 0x180fe2000000120b */
[----:B------:R-:W0:Y:S01]  /*0890*/  LDC R14, c[0x0][0x718] ;  /* 0x0001c600ff0e7b82 */ /* 0x000e220000000800 */
[----:B------:R-:W-:Y:S01]  /*08a0*/  SHF.R.U32.HI R9, RZ, R6, R11 ;  /* 0x00000006ff097219 */ /* 0x000fe2000001160b */
[----:B------:R-:W-:Y:S01]  /*08b0*/  ULDC UR4, c[0x0][0x150] ;  /* 0x0000540000047ab9 */ /* 0x000fe20000000800 */
[----:B------:R-:W-:Y:S02]  /*08c0*/  IADD3 R13, P0, RZ, -R25, RZ ;  /* 0x80000019ff0d7210 */ /* 0x000fe40007f1e0ff */
[----:B------:R-:W-:-:S03]  /*08d0*/  I2FP.F32.U32 R6, R8 ;  /* 0x0000000800067245 */ /* 0x000fc60000201000 */
[----:B------:R-:W1:Y:S01]  /*08e0*/  LDC.64 R26, c[0x0][0x740] ;  /* 0x0001d000ff1a7b82 */ /* 0x000e620000000a00 */
[----:B------:R-:W-:Y:S02]  /*08f0*/  IMAD.X R15, RZ, RZ, ~R9, P0 ;  /* 0x000000ffff0f7224 */ /* 0x000fe400000e0e09 */
[----:B------:R-:W-:Y:S01]  /*0900*/  FMUL R6, R6, UR4 ;  /* 0x0000000406067c20 */ /* 0x000fe20008400000 */
[----:B------:R-:W-:Y:S01]  /*0910*/  IMAD.WIDE.U32 R10, R13, R20, R2 ;  /* 0x000000140d0a7225 */ /* 0x000fe200078e0002 */
[----:B------:R-:W-:-:S03]  /*0920*/  ULDC UR4, c[0x0][0x154] ;  /* 0x0000550000047ab9 */ /* 0x000fc60000000800 */
[----:B------:R-:W-:Y:S01]  /*0930*/  IMAD R12, R15, R20, RZ ;  /* 0x000000140f0c7224 */ /* 0x000fe200078e02ff */
[----:B------:R-:W2:Y:S01]  /*0940*/  LDC R9, c[0x0][0x144] ;  /* 0x00005100ff097b82 */ /* 0x000ea20000000800 */
[----:B------:R-:W3:Y:S02]  /*0950*/  F2I.U32.TRUNC.NTZ R6, R6 ;  /* 0x0000000600067305 */ /* 0x000ee4000020f000 */
[----:B------:R-:W-:-:S04]  /*0960*/  IMAD R13, R13, R21, R12 ;  /* 0x000000150d0d7224 */ /* 0x000fc800078e020c */
[----:B------:R-:W-:Y:S01]  /*0970*/  IMAD.IADD R11, R11, 0x1, R13 ;  /* 0x000000010b0b7824 */ /* 0x000fe200078e020d */
[----:B------:R-:W4:Y:S01]  /*0980*/  LDC R16, c[0x0][0x708] ;  /* 0x0001c200ff107b82 */ /* 0x000f220000000800 */
[----:B------:R-:W-:-:S03]  /*0990*/  IMAD.MOV.U32 R13, RZ, RZ, -0x1 ;  /* 0xffffffffff0d7424 */ /* 0x000fc600078e00ff */
[-CC-:B0-----:R-:W-:Y:S02]  /*09a0*/  SHF.R.U64 R20, R10, R14.reuse, R11.reuse ;  /* 0x0000000e0a147219 */ /* 0x181fe4000000120b */
[----:B------:R-:W-:Y:S02]  /*09b0*/  I2FP.F32.U32 R10, R7 ;  /* 0x00000007000a7245 */ /* 0x000fe40000201000 */
[----:B------:R-:W0:Y:S01]  /*09c0*/  LDC R24, c[0x0][0x758] ;  /* 0x0001d600ff187b82 */ /* 0x000e220000000800 */
[----:B-1----:R-:W-:Y:S01]  /*09d0*/  ISETP.NE.U32.AND P0, PT, R26, RZ, PT ;  /* 0x000000ff1a00720c */ /* 0x002fe20003f05070 */
[----:B---3--:R-:W-:Y:S01]  /*09e0*/  IMAD.MOV R12, RZ, RZ, -R6 ;  /* 0x000000ffff0c7224 */ /* 0x008fe200078e0a06 */
[----:B------:R-:W-:Y:S01]  /*09f0*/  SHF.R.U32.HI R11, RZ, R14, R11 ;  /* 0x0000000eff0b7219 */ /* 0x000fe2000001160b */
[----:B------:R-:W-:Y:S01]  /*0a00*/  FMUL R10, R10, UR4 ;  /* 0x000000040a0a7c20 */ /* 0x000fe20008400000 */
[----:B------:R-:W-:-:S03]  /*0a10*/  ISETP.NE.AND.EX P0, PT, R27, RZ, PT, P0 ;  /* 0x000000ff1b00720c */ /* 0x000fc60003f05300 */
[----:B------:R-:W1:Y:S01]  /*0a20*/  LDC R18, c[0x0][0x148] ;  /* 0x00005200ff127b82 */ /* 0x000e620000000800 */
[----:B--2---:R-:W-:-:S07]  /*0a30*/  IMAD R6, R9, R12, R8 ;  /* 0x0000000c09067224 */ /* 0x004fce00078e0208 */
[----:B------:R-:W2:Y:S01]  /*0a40*/  LDC R22, c[0x0][0x700] ;  /* 0x0001c000ff167b82 */ /* 0x000ea20000000800 */
[-CC-:B----4-:R-:W-:Y:S02]  /*0a50*/  SHF.R.U64 R28, R20, R16.reuse, R11.reuse ;  /* 0x00000010141c7219 */ /* 0x190fe4000000120b */
[----:B------:R-:W-:Y:S01]  /*0a60*/  SHF.R.U32.HI R9, RZ, R16, R11 ;  /* 0x00000010ff097219 */ /* 0x000fe2000001160b */
[----:B------:R-:W-:Y:S01]  /*0a70*/  IMAD.MOV.U32 R11, RZ, RZ, 0x1 ;  /* 0x00000001ff0b7424 */ /* 0x000fe200078e00ff */
[----:B------:R3:W4:Y:S03]  /*0a80*/  F2I.U32.TRUNC.NTZ R16, R10 ;  /* 0x0000000a00107305 */ /* 0x000726000020f000 */
[----:B------:R-:W1:Y:S01]  /*0a90*/  LDC R19, c[0x0][0x748] ;  /* 0x0001d200ff137b82 */ /* 0x000e620000000800 */
[-C--:B0-----:R-:W-:Y:S02]  /*0aa0*/  SHF.L.U32 R8, R13, R24.reuse, RZ ;  /* 0x000000180d087219 */ /* 0x081fe400000006ff */
[----:B------:R-:W-:-:S02]  /*0ab0*/  SHF.R.U64 R30, R28, R24, R9 ;  /* 0x000000181c1e7219 */ /* 0x000fc40000001209 */
[----:B------:R-:W-:Y:S02]  /*0ac0*/  LOP3.LUT R15, RZ, R8, RZ, 0x33, !PT ;  /* 0x00000008ff0f7212 */ /* 0x000fe400078e33ff */
[-C--:B------:R-:W-:Y:S01]  /*0ad0*/  SHF.R.U32.HI R9, RZ, R24.reuse, R9 ;  /* 0x00000018ff097219 */ /* 0x080fe20000011609 */
[----:B------:R-:W0:Y:S01]  /*0ae0*/  LDC R21, c[0x0][0x738] ;  /* 0x0001ce00ff157b82 */ /* 0x000e220000000800 */
[----:B------:R-:W-:Y:S01]  /*0af0*/  SHF.L.U32 R14, R11, R24, RZ ;  /* 0x000000180b0e7219 */ /* 0x000fe200000006ff */
[----:B------:R-:W-:-:S06]  /*0b00*/  IMAD.MOV.U32 R8, RZ, RZ, R30 ;  /* 0x000000ffff087224 */ /* 0x000fcc00078e001e */
[----:B------:R-:W0:Y:S01]  /*0b10*/  LDC R23, c[0x0][0x710] ;  /* 0x0001c400ff177b82 */ /* 0x000e220000000800 */
[----:B---34-:R-:W-:Y:S05]  /*0b20*/  @!P0 BRA `(.L_x_7) ;  /* 0x0000000000288947 */ /* 0x018fea0003800000 */
[----:B------:R-:W3:Y:S02]  /*0b30*/  LDC R13, c[0x0][0x74c] ;  /* 0x0001d300ff0d7b82 */ /* 0x000ee40000000800 */
[----:B---3--:R-:W-:-:S05]  /*0b40*/  IADD3 R13, P0, R30, R13, RZ ;  /* 0x0000000d1e0d7210 */ /* 0x008fca0007f1e0ff */
        /* <DEDUP_REMOVED lines=8> */
.L_x_7:
[----:B-1----:R-:W-:Y:S01]  /*0bd0*/  SHF.R.U64 R8, R8, R19, R9 ;  /* 0x0000001308087219 */ /* 0x002fe20000001209 */
[----:B--2---:R-:W-:Y:S01]  /*0be0*/  VIADD R9, R22, 0xffffffff ;  /* 0xffffffff16097836 */ /* 0x004fe20000000000 */
[----:B------:R-:W-:Y:S01]  /*0bf0*/  LOP3.LUT R15, R28, R15, RZ, 0xc0, !PT ;  /* 0x0000000f1c0f7212 */ /* 0x000fe200078ec0ff */
[----:B------:R-:W-:Y:S02]  /*0c00*/  IMAD.MOV R16, RZ, RZ, -R16 ;  /* 0x000000ffff107224 */ /* 0x000fe400078e0a10 */
[----:B------:R-:W-:Y:S01]  /*0c10*/  IMAD.MOV R10, RZ, RZ, -R8 ;  /* 0x000000ffff0a7224 */ /* 0x000fe200078e0a08 */
[----:B------:R-:W-:Y:S01]  /*0c20*/  LOP3.LUT R9, R20, R9, RZ, 0xc0, !PT ;  /* 0x0000000914097212 */ /* 0x000fe200078ec0ff */
[----:B------:R-:W-:Y:S02]  /*0c30*/  @P3 IMAD R6, R18, R16, R7 ;  /* 0x0000001012063224 */ /* 0x000fe400078e0207 */
[----:B------:R-:W-:Y:S02]  /*0c40*/  IMAD R15, R14, R8, R15 ;  /* 0x000000080e0f7224 */ /* 0x000fe400078e020f */
[----:B0-----:R-:W-:-:S02]  /*0c50*/  IMAD R7, R10, R21, R30 ;  /* 0x000000150a077224 */ /* 0x001fc400078e021e */
[----:B------:R-:W-:Y:S02]  /*0c60*/  IMAD R6, R15, R23, R6 ;  /* 0x000000170f067224 */ /* 0x000fe400078e0206 */
[----:B------:R-:W-:Y:S02]  /*0c70*/  IMAD R7, R7, R22, R9 ;  /* 0x0000001607077224 */ /* 0x000fe400078e0209 */
[----:B------:R-:W-:Y:S02]  /*0c80*/  IMAD.MOV.U32 R10, RZ, RZ, 0x1 ;  /* 0x00000001ff0a7424 */ /* 0x000fe400078e00ff */
[----:B------:R-:W-:Y:S01]  /*0c90*/  IMAD.MOV.U32 R11, RZ, RZ, R25 ;  /* 0x000000ffff0b7224 */ /* 0x000fe200078e0019 */
[----:B------:R-:W-:Y:S02]  /*0ca0*/  SEL R16, R7, R6, !P3 ;  /* 0x0000000607107207 */ /* 0x000fe40005800000 */
[----:B------:R-:W-:-:S07]  /*0cb0*/  SEL R12, R6, R7, !P3 ;  /* 0x00000007060c7207 */ /* 0x000fce0005800000 */
.L_x_5:
[----:B------:R-:W-:-:S08]  /*0cc0*/  NOP ;  /* 0x0000000000007918 */ /* 0x000fd00000000000 */
[----:B------:R-:W0:Y:S02]  /*0cd0*/  USETMAXREG.TRY_ALLOC.CTAPOOL UP0, 0xe8 ;  /* 0x000000e8000079c8 */ /* 0x000e240008000600 */
[----:B0-----:R-:W-:-:S13]  /*0ce0*/  PLOP3.LUT P0, PT, PT, PT, UP0, 0x80, 0x0 ;  /* 0x000000000000781c */ /* 0x001fda0003f0f008 */
[----:B------:R-:W-:Y:S05]  /*0cf0*/  @!P0 BRA `(.L_x_5) ;  /* 0xfffffffc00f08947 */ /* 0x000fea000383ffff */
[----:B------:R-:W-:Y:S01]  /*0d00*/  ULDC.64 UR4, c[0x0][0x698] ;  /* 0x0001a60000047ab9 */ /* 0x000fe20000000a00 */
[----:B------:R-:W-:Y:S01]  /*0d10*/  ULDC.64 UR16, c[0x0][0x208] ;  /* 0x0000820000107ab9 */ /* 0x000fe20000000a00 */
[----:B------:R-:W-:-:S04]  /*0d20*/  ISETP.NE.U32.AND P0, PT, RZ, UR4, PT ;  /* 0x00000004ff007c0c */ /* 0x000fc8000bf05070 */
[----:B------:R-:W-:-:S13]  /*0d30*/  ISETP.NE.AND.EX P0, PT, RZ, UR5, PT, P0 ;  /* 0x00000005ff007c0c */ /* 0x000fda000bf05300 */
[----:B------:R-:W-:Y:S05]  /*0d40*/  @!P0 BRA `(.L_x_8) ;  /* 0x00000000001c8947 */ /* 0x000fea0003800000 */
[----:B------:R-:W0:Y:S02]  /*0d50*/  LDC.64 R6, c[0x0][0x698] ;  /* 0x0001a600ff067b82 */ /* 0x000e240000000a00 */
[----:B0-----:R-:W2:Y:S02]  /*0d60*/  LDG.E.64 R6, desc[UR16][R6.64] ;  /* 0x0000001006067981 */ /* 0x001ea4000c1e1b00 */
[----:B--2---:R-:W-:-:S04]  /*0d70*/  ISETP.NE.U32.AND P0, PT, R6, RZ, PT ;  /* 0x000000ff0600720c */ /* 0x004fc80003f05070 */
[----:B------:R-:W-:-:S13]  /*0d80*/  ISETP.NE.AND.EX P0, PT, R7, RZ, PT, P0 ;  /* 0x000000ff0700720c */ /* 0x000fda0003f05300 */
[----:B------:R-:W-:Y:S05]  /*0d90*/  @!P0 BRA `(.L_x_8) ;  /* 0x0000000000088947 */ /* 0x000fea0003800000 */
[----:B------:R0:W5:Y:S01]  /*0da0*/  LD.E R6, desc[UR16][R6.64] ;  /* 0x0000001006067980 */ /* 0x000162000c101900 */
[----:B------:R-:W-:Y:S05]  /*0db0*/  BRA `(.L_x_9) ;  /* 0x0000000000207947 */ /* 0x000fea0003800000 */
.L_x_8:
[----:B------:R-:W-:Y:S02]  /*0dc0*/  ULDC.64 UR4, c[0x0][0x688] ;  /* 0x0001a20000047ab9 */ /* 0x000fe40000000a00 */
[----:B------:R-:W-:-:S04]  /*0dd0*/  ISETP.NE.U32.AND P0, PT, RZ, UR4, PT ;  /* 0x00000004ff007c0c */ /* 0x000fc8000bf05070 */
[----:B------:R-:W-:-:S13]  /*0de0*/  ISETP.NE.AND.EX P0, PT, RZ, UR5, PT, P0 ;  /* 0x00000005ff007c0c */ /* 0x000fda000bf05300 */
[----:B------:R-:W-:Y:S05]  /*0df0*/  @!P0 BRA `(.L_x_10) ;  /* 0x00000000000c8947 */ /* 0x000fea0003800000 */
[----:B------:R-:W0:Y:S02]  /*0e00*/  LDC.64 R6, c[0x0][0x688] ;  /* 0x0001a200ff067b82 */ /* 0x000e240000000a00 */
[----:B0-----:R1:W5:Y:S01]  /*0e10*/  LDG.E R6, desc[UR16][R6.64] ;  /* 0x0000001006067981 */ /* 0x001362000c1e1900 */
[----:B------:R-:W-:Y:S05]  /*0e20*/  BRA `(.L_x_9) ;  /* 0x0000000000047947 */ /* 0x000fea0003800000 */
.L_x_10:
[----:B------:R-:W2:Y:S02]  /*0e30*/  LDC R6, c[0x0][0x680] ;  /* 0x0001a000ff067b82 */ /* 0x000ea40000000800 */
.L_x_9:
[----:B------:R-:W-:Y:S02]  /*0e40*/  ULDC.64 UR4, c[0x0][0x6a0] ;  /* 0x0001a80000047ab9 */ /* 0x000fe40000000a00 */
[----:B------:R-:W-:-:S04]  /*0e50*/  ISETP.NE.U32.AND P0, PT, RZ, UR4, PT ;  /* 0x00000004ff007c0c */ /* 0x000fc8000bf05070 */
[----:B------:R-:W-:-:S13]  /*0e60*/  ISETP.NE.AND.EX P0, PT, RZ, UR5, PT, P0 ;  /* 0x00000005ff007c0c */ /* 0x000fda000bf05300 */
[----:B------:R-:W-:Y:S05]  /*0e70*/  @!P0 BRA `(.L_x_11) ;  /* 0x00000000001c8947 */ /* 0x000fea0003800000 */
[----:B------:R-:W3:Y:S02]  /*0e80*/  LDC.64 R8, c[0x0][0x6a0] ;  /* 0x0001a800ff087b82 */ /* 0x000ee40000000a00 */
[----:B---3--:R-:W3:Y:S02]  /*0e90*/  LDG.E.64 R8, desc[UR16][R8.64] ;  /* 0x0000001008087981 */ /* 0x008ee4000c1e1b00 */
[----:B---3--:R-:W-:-:S04]  /*0ea0*/  ISETP.NE.U32.AND P0, PT, R8, RZ, PT ;  /* 0x000000ff0800720c */ /* 0x008fc80003f05070 */
[----:B------:R-:W-:-:S13]  /*0eb0*/  ISETP.NE.AND.EX P0, PT, R9, RZ, PT, P0 ;  /* 0x000000ff0900720c */ /* 0x000fda0003f05300 */
[----:B------:R-:W-:Y:S05]  /*0ec0*/  @!P0 BRA `(.L_x_11) ;  /* 0x0000000000088947 */ /* 0x000fea0003800000 */
[----:B------:R3:W5:Y:S01]  /*0ed0*/  LD.E R8, desc[UR16][R8.64] ;  /* 0x0000001008087980 */ /* 0x000762000c101900 */
[----:B------:R-:W-:Y:S05]  /*0ee0*/  BRA `(.L_x_12) ;  /* 0x0000000000207947 */ /* 0x000fea0003800000 */
.L_x_11:
[----:B------:R-:W-:Y:S02]  /*0ef0*/  ULDC.64 UR4, c[0x0][0x690] ;  /* 0x0001a40000047ab9 */ /* 0x000fe40000000a00 */
[----:B------:R-:W-:-:S04]  /*0f00*/  ISETP.NE.U32.AND P0, PT, RZ, UR4, PT ;  /* 0x00000004ff007c0c */ /* 0x000fc8000bf05070 */
[----:B------:R-:W-:-:S13]  /*0f10*/  ISETP.NE.AND.EX P0, PT, RZ, UR5, PT, P0 ;  /* 0x00000005ff007c0c */ /* 0x000fda000bf05300 */
[----:B------:R-:W-:Y:S05]  /*0f20*/  @!P0 BRA `(.L_x_13) ;  /* 0x00000000000c8947 */ /* 0x000fea0003800000 */
[----:B------:R-:W3:Y:S02]  /*0f30*/  LDC.64 R8, c[0x0][0x690] ;  /* 0x0001a400ff087b82 */ /* 0x000ee40000000a00 */
[----:B---3--:R4:W5:Y:S01]  /*0f40*/  LDG.E R8, desc[UR16][R8.64] ;  /* 0x0000001008087981 */ /* 0x008962000c1e1900 */
[----:B------:R-:W-:Y:S05]  /*0f50*/  BRA `(.L_x_12) ;  /* 0x0000000000047947 */ /* 0x000fea0003800000 */
.L_x_13:
[----:B------:R-:W3:Y:S02]  /*0f60*/  LDC R8, c[0x0][0x684] ;  /* 0x0001a100ff087b82 */ /* 0x000ee40000000800 */
.L_x_12:
[----:B------:R-:W-:-:S13]  /*0f70*/  LOP3.LUT P0, RZ, R10, 0xff, RZ, 0xc0, !PT ;  /* 0x000000ff0aff7812 */ /* 0x000fda000780c0ff */
[----:B------:R-:W-:Y:S05]  /*0f80*/  @!P0 EXIT ;  /* 0x000000000000894d */ /* 0x000fea0003800000 */
[----:B------:R-:W-:Y:S01]  /*0f90*/  ULDC UR4, c[0x0][0x28c] ;  /* 0x0000a30000047ab9 */ /* 0x000fe20000000800 */
[----:B------:R-:W-:Y:S01]  /*0fa0*/  LOP3.LUT R92, R4, 0x1, RZ, 0xfc, !PT ;  /* 0x00000001045c7812 */ /* 0x000fe200078efcff */
[----:B------:R-:W-:-:S04]  /*0fb0*/  UIADD3 UR4, UR4, 0x3f, URZ ;  /* 0x0000003f04047890 */ /* 0x000fc8000fffe03f */
[----:B------:R-:W-:-:S04]  /*0fc0*/  USHF.R.S32.HI UR5, URZ, 0x1f, UR4 ;  /* 0x0000001f3f057899 */ /* 0x000fc80008011404 */
[----:B------:R-:W-:-:S03]  /*0fd0*/  ULEA.HI UR5, UR5, UR4, URZ, 0x6 ;  /* 0x0000000405057291 */ /* 0x000fc6000f8f303f */
[----:B------:R-:W-:Y:S01]  /*0fe0*/  UMOV UR4, URZ ;  /* 0x0000003f00047c82 */ /* 0x000fe20008000000 */
[----:B------:R-:W-:-:S03]  /*0ff0*/  USHF.R.S32.HI UR6, URZ, 0x6, UR5 ;  /* 0x000000063f067899 */ /* 0x000fc60008011405 */
[----:B------:R-:W-:-:S09]  /*1000*/  UMOV UR5, URZ ;  /* 0x0000003f00057c82 */ /* 0x000fd20008000000 */
.L_x_150:
[----:B01----:R-:W-:Y:S02]  /*1010*/  LOP3.LUT R7, R0, 0x80, RZ, 0xc0, !PT ;  /* 0x0000008000077812 */ /* 0x003fe400078ec0ff */
[----:B------:R-:W-:Y:S02]  /*1020*/  CS2R R86, SRZ ;  /* 0x0000000000567805 */ /* 0x000fe4000001ff00 */
[----:B------:R-:W-:Y:S02]  /*1030*/  CS2R R24, SRZ ;  /* 0x0000000000187805 */ /* 0x000fe4000001ff00 */
[----:B------:R-:W-:Y:S02]  /*1040*/  CS2R R26, SRZ ;  /* 0x00000000001a7805 */ /* 0x000fe4000001ff00 */
[----:B---34-:R-:W-:Y:S02]  /*1050*/  SHF.R.U32.HI R9, RZ, 0x7, R7 ;  /* 0x00000007ff097819 */ /* 0x018fe40000011607 */
[----:B------:R-:W-:-:S02]  /*1060*/  CS2R R28, SRZ ;  /* 0x00000000001c7805 */ /* 0x000fc4000001ff00 */
[----:B------:R-:W-:Y:S02]  /*1070*/  VIMNMX R7, RZ, UR6, PT ;  /* 0x00000006ff077c48 */ /* 0x000fe4000bfe0100 */
[----:B------:R-:W-:Y:S02]  /*1080*/  CS2R R30, SRZ ;  /* 0x00000000001e7805 */ /* 0x000fe4000001ff00 */
[----:B------:R-:W-:Y:S02]  /*1090*/  CS2R R32, SRZ ;  /* 0x0000000000207805 */ /* 0x000fe4000001ff00 */
[----:B------:R-:W-:Y:S01]  /*10a0*/  CS2R R34, SRZ ;  /* 0x0000000000227805 */ /* 0x000fe2000001ff00 */
[----:B------:R-:W0:Y:S01]  /*10b0*/  SHFL.IDX PT, R9, R9, RZ, 0x1f ;  /* 0x00001fff09097589 */ /* 0x000e2200000e0000 */
[----:B------:R-:W-:Y:S02]  /*10c0*/  IADD3 R7, -R7, UR6, RZ ;  /* 0x0000000607077c10 */ /* 0x000fe4000fffe1ff */
[----:B------:R-:W-:-:S02]  /*10d0*/  CS2R R36, SRZ ;  /* 0x0000000000247805 */ /* 0x000fc4000001ff00 */
[----:B------:R-:W-:Y:S02]  /*10e0*/  CS2R R38, SRZ ;  /* 0x0000000000267805 */ /* 0x000fe4000001ff00 */
[----:B------:R-:W-:Y:S02]  /*10f0*/  CS2R R40, SRZ ;  /* 0x0000000000287805 */ /* 0x000fe4000001ff00 */
[----:B------:R-:W-:Y:S02]  /*1100*/  ISETP.GE.AND P0, PT, R7, 0x1, PT ;  /* 0x000000010700780c */ /* 0x000fe40003f06270 */
[----:B------:R-:W-:Y:S02]  /*1110*/  CS2R R42, SRZ ;  /* 0x00000000002a7805 */ /* 0x000fe4000001ff00 */
[----:B------:R-:W-:Y:S02]  /*1120*/  CS2R R44, SRZ ;  /* 0x00000000002c7805 */ /* 0x000fe4000001ff00 */
[----:B------:R-:W-:-:S02]  /*1130*/  CS2R R46, SRZ ;  /* 0x00000000002e7805 */ /* 0x000fc4000001ff00 */
[----:B------:R-:W-:Y:S02]  /*1140*/  CS2R R48, SRZ ;  /* 0x0000000000307805 */ /* 0x000fe4000001ff00 */
[----:B------:R-:W-:Y:S02]  /*1150*/  CS2R R50, SRZ ;  /* 0x0000000000327805 */ /* 0x000fe4000001ff00 */
[----:B------:R-:W-:Y:S02]  /*1160*/  CS2R R52, SRZ ;  /* 0x0000000000347805 */ /* 0x000fe4000001ff00 */
        /* <DEDUP_REMOVED lines=12> */
[----:B0-----:R-:W-:Y:S02]  /*1230*/  R2UR UR7, R9 ;  /* 0x00000000090772ca */ /* 0x001fe400000e0000 */
[----:B------:R-:W-:Y:S02]  /*1240*/  CS2R R78, SRZ ;  /* 0x00000000004e7805 */ /* 0x000fe4000001ff00 */
[----:B------:R-:W-:-:S02]  /*1250*/  CS2R R80, SRZ ;  /* 0x0000000000507805 */ /* 0x000fc4000001ff00 */
[----:B------:R-:W-:Y:S02]  /*1260*/  CS2R R82, SRZ ;  /* 0x0000000000527805 */ /* 0x000fe4000001ff00 */
[----:B------:R-:W-:Y:S01]  /*1270*/  CS2R R84, SRZ ;  /* 0x0000000000547805 */ /* 0x000fe2000001ff00 */
[----:B--2--5:R-:W-:Y:S06]  /*1280*/  @!P0 BRA `(.L_x_14) ;  /* 0x0000000400308947 */ /* 0x024fec0003800000 */
[----:B------:R-:W0:Y:S01]  /*1290*/  S2UR UR10, SR_CgaCtaId ;  /* 0x00000000000a79c3 */ /* 0x000e220000008800 */
[----:B------:R-:W-:Y:S01]  /*12a0*/  ULEA.HI UR8, UR7, UR7, URZ, 0x1 ;  /* 0x0000000707087291 */ /* 0x000fe2000f8f083f */
[----:B------:R-:W-:Y:S01]  /*12b0*/  IMAD.U32 R15, RZ, RZ, UR4 ;  /* 0x00000004ff0f7e24 */ /* 0x000fe2000f8e00ff */
[----:B------:R-:W-:Y:S01]  /*12c0*/  UMOV UR9, 0x400 ;  /* 0x0000040000097882 */ /* 0x000fe20000000000 */
[----:B------:R-:W-:Y:S02]  /*12d0*/  UPLOP3.LUT UP0, UPT, UPT, UPT, UPT, 0x40, 0x0 ;  /* 0x000000000000789c */ /* 0x000fe40003f0e870 */
[----:B------:R-:W-:Y:S01]  /*12e0*/  ULOP3.LUT UR8, UR8, 0xffffe, URZ, 0xc0, !UPT ;  /* 0x000ffffe08087892 */ /* 0x000fe2000f8ec03f */
[----:B------:R-:W-:Y:S01]  /*12f0*/  UMOV UR12, UR5 ;  /* 0x00000005000c7c82 */ /* 0x000fe20008000000 */
[----:B------:R-:W-:Y:S02]  /*1300*/  UMOV UR13, UR5 ;  /* 0x00000005000d7c82 */ /* 0x000fe40008000000 */
[----:B------:R-:W-:-:S02]  /*1310*/  UIADD3 UR8, UR7, -UR8, URZ ;  /* 0x8000000807087290 */ /* 0x000fc4000fffe03f */
[----:B0-----:R-:W-:-:S04]  /*1320*/  ULEA UR9, UR10, UR9, 0x18 ;  /* 0x000000090a097291 */ /* 0x001fc8000f8ec03f */
[----:B------:R-:W-:-:S04]  /*1330*/  ULEA UR8, UR8, UR9, 0xc ;  /* 0x0000000908087291 */ /* 0x000fc8000f8e603f */
[----:B------:R-:W-:-:S04]  /*1340*/  UIADD3 UR8, UR8, 0x180, URZ ;  /* 0x0000018008087890 */ /* 0x000fc8000fffe03f */
[----:B------:R-:W-:-:S04]  /*1350*/  USHF.R.U32.HI UR8, URZ, 0x4, UR8 ;  /* 0x000000043f087899 */ /* 0x000fc80008011608 */
[----:B------:R-:W-:-:S12]  /*1360*/  ULOP3.LUT UR7, UR8, 0x3fff, URZ, 0xc0, !UPT ;  /* 0x00003fff08077892 */ /* 0x000fd8000f8ec03f */
.L_x_21:
[----:B------:R-:W-:-:S13]  /*1370*/  ISETP.NE.AND P1, PT, R92, 0x3, PT ;  /* 0x000000035c00780c */ /* 0x000fda0003f25270 */
[----:B01----:R-:W-:Y:S05]  /*1380*/  @!P1 BRA `(.L_x_15) ;  /* 0x0000000000049947 */ /* 0x003fea0003800000 */
[----:B------:R-:W-:Y:S01]  /*1390*/  BPT.TRAP 0x1 ;  /* 0x000000040000795c */ /* 0x000fe20000300000 */
.L_x_15:
[----:B------:R-:W0:Y:S01]  /*13a0*/  S2UR UR9, SR_CgaCtaId ;  /* 0x00000000000979c3 */ /* 0x000e220000008800 */
[----:B------:R-:W-:Y:S01]  /*13b0*/  UMOV UR8, 0x400 ;  /* 0x0000040000087882 */ /* 0x000fe20000000000 */
[----:B------:R-:W-:Y:S01]  /*13c0*/  SHF.L.U32 R13, R15, 0x1f, RZ ;  /* 0x0000001f0f0d7819 */ /* 0x000fe200000006ff */
[----:B0-----:R-:W-:-:S04]  /*13d0*/  ULEA UR15, UR9, UR8, 0x18 ;  /* 0x00000008090f7291 */ /* 0x001fc8000f8ec03f */
[----:B------:R-:W-:-:S09]  /*13e0*/  ULEA UR8, UR12, UR15, 0x3 ;  /* 0x0000000f0c087291 */ /* 0x000fd2000f8e183f */
[----:B------:R0:W1:Y:S01]  /*13f0*/  SYNCS.PHASECHK.TRANS64.TRYWAIT P0, [UR8], R13 ;  /* 0x0000000dff0075a7 */ /* 0x0000620008000148 */
[----:B------:R-:W-:Y:S05]  /*1400*/  @!P1 BRA `(.L_x_16) ;  /* 0x0000000000049947 */ /* 0x000fea0003800000 */
[----:B------:R-:W-:Y:S01]  /*1410*/  BPT.TRAP 0x1 ;  /* 0x000000040000795c */ /* 0x000fe20000300000 */
.L_x_16:
[C---:B------:R-:W-:Y:S02]  /*1420*/  IMAD.SHL.U32 R9, R0.reuse, 0x20, RZ ;  /* 0x0000002000097824 */ /* 0x040fe400078e00ff */
[C---:B------:R-:W-:Y:S02]  /*1430*/  IMAD.SHL.U32 R10, R0.reuse, 0x200, RZ ;  /* 0x00000200000a7824 */ /* 0x040fe400078e00ff */
[----:B------:R-:W-:Y:S01]  /*1440*/  IMAD.SHL.U32 R14, R0, 0x10, RZ ;  /* 0x00000010000e7824 */ /* 0x000fe200078e00ff */
[----:B------:R-:W-:-:S04]  /*1450*/  LOP3.LUT R9, R9, 0x1c00, RZ, 0xc0, !PT ;  /* 0x00001c0009097812 */ /* 0x000fc800078ec0ff */
[----:B------:R-:W-:Y:S01]  /*1460*/  LOP3.LUT R9, R9, 0x200, R10, 0xf8, !PT ;  /* 0x0000020009097812 */ /* 0x000fe200078ef80a */
[----:B-1----:R-:W-:Y:S06]  /*1470*/  @P0 BRA `(.L_x_17) ;  /* 0x0000000000080947 */ /* 0x002fec0003800000 */
[----:B------:R-:W1:Y:S02]  /*1480*/  SYNCS.PHASECHK.TRANS64.TRYWAIT P0, [UR8], R13 ;  /* 0x0000000dff0075a7 */ /* 0x000e640008000148 */
[----:B-1----:R-:W-:Y:S05]  /*1490*/  @!P0 BRA `(.L_x_18) ;  /* 0x0000007000108947 */ /* 0x002fea0003800000 */
.L_x_17:
[----:B------:R-:W-:Y:S01]  /*14a0*/  USHF.L.U32 UR8, UR12, 0xa, URZ ;  /* 0x0000000a0c087899 */ /* 0x000fe2000800063f */
[----:B------:R-:W-:Y:S01]  /*14b0*/  LOP3.LUT R9, R9, 0x1c0, R14, 0xf8, !PT ;  /* 0x000001c009097812 */ /* 0x000fe200078ef80e */
[----:B------:R-:W-:Y:S02]  /*14c0*/  UIADD3 UR9, UR15, 0x12180, URZ ;  /* 0x000121800f097890 */ /* 0x000fe4000fffe03f */
[----:B------:R-:W-:Y:S02]  /*14d0*/  ULOP3.LUT UR14, UR7, 0x10000, URZ, 0xfc, !UPT ;  /* 0x00010000070e7892 */ /* 0x000fe4000f8efc3f */
[----:B------:R-:W-:Y:S01]  /*14e0*/  LEA.HI R9, R9, UR8, RZ, 0x1d ;  /* 0x0000000809097c11 */ /* 0x000fe2000f8fe8ff */
[----:B------:R-:W-:Y:S02]  /*14f0*/  USHF.R.U32.HI UR9, URZ, 0x4, UR9 ;  /* 0x000000043f097899 */ /* 0x000fe40008011609 */
[----:B------:R-:W-:Y:S02]  /*1500*/  ULEA UR14, UR12, UR14, 0x9 ;  /* 0x0000000e0c0e7291 */ /* 0x000fe4000f8e483f */
[----:B------:R-:W3:Y:S01]  /*1510*/  LDS.64 R88, [R9+UR15+0x36180] ;  /* 0x0361800f09587984 */ /* 0x000ee20008000a00 */
[----:B------:R-:W-:Y:S01]  /*1520*/  ULOP3.LUT UR9, UR9, 0x3fff, URZ, 0xc0, !UPT ;  /* 0x00003fff09097892 */ /* 0x000fe2000f8ec03f */
[----:B------:R-:W-:-:S03]  /*1530*/  UMOV UR11, 0x40000040 ;  /* 0x40000040000b7882 */ /* 0x000fc60000000000 */
[----:B------:R-:W-:-:S04]  /*1540*/  ULOP3.LUT UR9, UR9, 0x10000, URZ, 0xfc, !UPT ;  /* 0x0001000009097892 */ /* 0x000fc8000f8efc3f */
[----:B------:R-:W-:-:S03]  /*1550*/  UIADD3 UR10, UR8, UR9, URZ ;  /* 0x00000009080a7290 */ /* 0x000fc6000fffe03f */
[----:B------:R-:W-:Y:S01]  /*1560*/  UMOV UR8, UR14 ;  /* 0x0000000e00087c82 */ /* 0x000fe20008000000 */
[----:B------:R-:W-:Y:S01]  /*1570*/  UMOV UR9, 0x80000020 ;  /* 0x8000002000097882 */ /* 0x000fe20000000000 */
[----:B---3--:R-:W-:-:S06]  /*1580*/  WARPGROUP.ARRIVE ;  /* 0x00000000000079c5 */ /* 0x008fcc0000000000 */
[----:B------:R-:W-:Y:S01]  /*1590*/  HGMMA.SP.64x128x32.F32 R24, gdesc[UR8], R24, UP0, R88, 0x0 ;  /* 0x09e05800081879f0 */ /* 0x000fe2000bf00a18 */
[----:B------:R-:W-:Y:S02]  /*15a0*/  UIADD3 UR8, UR14, 0x2, URZ ;  /* 0x000000020e087890 */ /* 0x000fe4000fffe03f */
[----:B------:R-:W-:Y:S01]  /*15b0*/  UIADD3 UR10, UR10, 0x4, URZ ;  /* 0x000000040a0a7890 */ /* 0x000fe2000fffe03f */
[----:B------:R-:W-:Y:S01]  /*15c0*/  UMOV UR9, 0x80000020 ;  /* 0x8000002000097882 */ /* 0x000fe20000000000 */
[----:B------:R-:W-:-:S11]  /*15d0*/  UMOV UR11, 0x40000040 ;  /* 0x40000040000b7882 */ /* 0x000fd60000000000 */
[----:B------:R-:W-:Y:S03]  /*15e0*/  HGMMA.SP.64x128x32.F32 R24, gdesc[UR8], R24, R89, 0x0, gsb0 ;  /* 0x09e05900081879f0 */ /* 0x000fe60008000a18 */
[----:B------:R-:W-:Y:S02]  /*15f0*/  WARPGROUP.DEPBAR.LE gsb0, 0x0 ;  /* 0x00008000000079c5 */ /* 0x000fe40000010000 */
[----:B------:R-:W-:Y:S05]  /*1600*/  @!P1 BRA `(.L_x_19) ;  /* 0x0000000000049947 */ /* 0x000fea0003800000 */
[----:B------:R-:W-:Y:S01]  /*1610*/  BPT.TRAP 0x1 ;  /* 0x000000040000795c */ /* 0x000fe20000300000 */
.L_x_19:
[----:B------:R-:W-:Y:S01]  /*1620*/  ULEA UR8, UR13, UR15, 0x3 ;  /* 0x0000000f0d087291 */ /* 0x000fe2000f8e183f */
[----:B------:R-:W-:-:S03]  /*1630*/  ISETP.GT.U32.AND P0, PT, R4, 0x1, PT ;  /* 0x000000010400780c */ /* 0x000fc60003f04070 */
[----:B------:R-:W-:-:S04]  /*1640*/  UIADD3 UR8, UR8, 0x48, URZ ;  /* 0x0000004808087890 */ /* 0x000fc8000fffe03f */
[----:B------:R-:W-:-:S09]  /*1650*/  UPRMT UR8, URZ, 0x654, UR8 ;  /* 0x000006543f087896 */ /* 0x000fd20008000008 */
[----:B------:R-:W-:Y:S01]  /*1660*/  SYNCS.ARRIVE.TRANS64.RED.A1T0 RZ, [UR8], RZ ;  /* 0x000000ffffff79a7 */ /* 0x000fe20008100408 */
[----:B------:R-:W-:Y:S05]  /*1670*/  @P0 BRA `(.L_x_20) ;  /* 0x0000000000040947 */ /* 0x000fea0003800000 */
[----:B------:R-:W-:Y:S01]  /*1680*/  BPT.TRAP 0x1 ;  /* 0x000000040000795c */ /* 0x000fe20000300000 */
.L_x_20:
[----:B------:R-:W-:Y:S01]  /*1690*/  UIADD3 UR12, UR12, 0x1, URZ ;  /* 0x000000010c0c7890 */ /* 0x000fe2000fffe03f */
[C---:B------:R-:W-:Y:S01]  /*16a0*/  ISETP.GT.AND P0, PT, R7.reuse, 0x1, PT ;  /* 0x000000010700780c */ /* 0x040fe20003f04270 */
[----:B------:R-:W-:Y:S01]  /*16b0*/  UIADD3 UR13, UR13, 0x1, URZ ;  /* 0x000000010d0d7890 */ /* 0x000fe2000fffe03f */
[----:B------:R-:W-:Y:S01]  /*16c0*/  VIADD R7, R7, 0xffffffff ;  /* 0xffffffff07077836 */ /* 0x000fe20000000000 */
[----:B------:R-:W-:Y:S02]  /*16d0*/  UISETP.NE.AND UP0, UPT, UR12, 0x9, UPT ;  /* 0x000000090c00788c */ /* 0x000fe4000bf05270 */
[----:B------:R-:W-:Y:S02]  /*16e0*/  UISETP.NE.AND UP1, UPT, UR13, 0x9, UPT ;  /* 0x000000090d00788c */ /* 0x000fe4000bf25270 */
[----:B------:R-:W-:Y:S02]  /*16f0*/  USEL UR8, URZ, 0x1, UP0 ;  /* 0x000000013f087887 */ /* 0x000fe40008000000 */
[----:B------:R-:W-:-:S02]  /*1700*/  USEL UR12, UR12, URZ, UP0 ;  /* 0x0000003f0c0c7287 */ /* 0x000fc40008000000 */
[----:B------:R-:W-:Y:S02]  /*1710*/  USEL UR13, UR13, URZ, UP1 ;  /* 0x0000003f0d0d7287 */ /* 0x000fe40008800000 */
[----:B------:R-:W-:Y:S01]  /*1720*/  UPLOP3.LUT UP0, UPT, UPT, UPT, UPT, 0x80, 0x0 ;  /* 0x000000000000789c */ /* 0x000fe20003f0f070 */
[----:B------:R-:W-:Y:S01]  /*1730*/  LOP3.LUT R15, R15, UR8, RZ, 0x3c, !PT ;  /* 0x000000080f0f7c12 */ /* 0x000fe2000f8e3cff */
[----:B------:R-:W-:Y:S09]  /*1740*/  @P0 BRA `(.L_x_21) ;  /* 0xfffffffc00080947 */ /* 0x000ff2000383ffff */
.L_x_14:
[----:B------:R-:W3:Y:S01]  /*1750*/  LDC R17, c[0x0][0x288] ;  /* 0x0000a200ff117b82 */ /* 0x000ee20000000800 */
[----:B------:R-:W-:Y:S01]  /*1760*/  LOP3.LUT R7, R0, 0x60, RZ, 0xc0, !PT ;  /* 0x0000006000077812 */ /* 0x000fe200078ec0ff */
[----:B------:R-:W-:Y:S01]  /*1770*/  IMAD.SHL.U32 R18, R16, 0x80, RZ ;  /* 0x0000008010127824 */ /* 0x000fe200078e00ff */
[--C-:B------:R-:W-:Y:S01]  /*1780*/  SHF.R.U32.HI R9, RZ, 0x2, R0.reuse ;  /* 0x00000002ff097819 */ /* 0x100fe20000011600 */
[----:B------:R-:W-:Y:S01]  /*1790*/  UIADD3 UR5, UR6, UR5, URZ ;  /* 0x0000000506057290 */ /* 0x000fe2000fffe03f */
[----:B------:R-:W-:Y:S01]  /*17a0*/  SHF.R.U32.HI R7, RZ, 0x5, R7 ;  /* 0x00000005ff077819 */ /* 0x000fe20000011607 */
[----:B------:R-:W-:Y:S01]  /*17b0*/  ULDC UR12, c[0x0][0x284] ;  /* 0x0000a100000c7ab9 */ /* 0x000fe20000000800 */
[----:B-1----:R-:W-:Y:S01]  /*17c0*/  LOP3.LUT R10, R9, 0x7, RZ, 0xc0, !PT ;  /* 0x00000007090a7812 */ /* 0x002fe200078ec0ff */
[----:B------:R-:W-:Y:S01]  /*17d0*/  UISETP.GT.U32.AND UP0, UPT, UR5, 0x8, UPT ;  /* 0x000000080500788c */ /* 0x000fe2000bf04070 */
[----:B------:R-:W-:Y:S01]  /*17e0*/  SHF.R.U32.HI R14, RZ, 0x1, R0 ;  /* 0x00000001ff0e7819 */ /* 0x000fe20000011600 */
[----:B------:R-:W-:Y:S01]  /*17f0*/  IMAD.SHL.U32 R9, R7, 0x10, RZ ;  /* 0x0000001007097824 */ /* 0x000fe200078e00ff */
[----:B------:R-:W-:Y:S01]  /*1800*/  UISETP.GE.U32.AND UP1, UPT, UR6, 0x9, UPT ;  /* 0x000000090600788c */ /* 0x000fe2000bf26070 */
[----:B------:R-:W-:Y:S01]  /*1810*/  SHF.R.S32.HI R20, RZ, 0x1f, R11 ;  /* 0x0000001fff147819 */ /* 0x000fe2000001140b */
[----:B------:R-:W-:Y:S01]  /*1820*/  UISETP.LT.U32.AND UP0, UPT, UR6, 0x9, UP0 ;  /* 0x000000090600788c */ /* 0x000fe20008701070 */
[----:B------:R-:W-:-:S02]  /*1830*/  WARPGROUP.DEPBAR.LE gsb0, 0x0 ;  /* 0x00008000000079c5 */ /* 0x000fc40000010000 */
[--C-:B------:R-:W-:Y:S01]  /*1840*/  LOP3.LUT R9, R9, 0xfffffff0, R10.reuse, 0xe2, !PT ;  /* 0xfffffff009097812 */ /* 0x100fe200078ee20a */
[----:B------:R-:W-:Y:S01]  /*1850*/  IMAD R10, R7, -0x10, -R10 ;  /* 0xfffffff0070a7824 */ /* 0x000fe200078e0a0a */
[----:B------:R-:W-:Y:S01]  /*1860*/  LOP3.LUT R7, R5, 0x1, RZ, 0xc0, !PT ;  /* 0x0000000105077812 */ /* 0x000fe200078ec0ff */
[----:B------:R-:W-:Y:S01]  /*1870*/  ULDC.64 UR10, c[0x0][0x6d0] ;  /* 0x0001b400000a7ab9 */ /* 0x000fe20000000a00 */
[----:B------:R-:W-:Y:S01]  /*1880*/  LOP3.LUT R14, R9, 0x40, R14, 0xf8, !PT ;  /* 0x00000040090e7812 */ /* 0x000fe200078ef80e */
[----:B------:R-:W-:Y:S01]  /*1890*/  IMAD.SHL.U32 R9, R12, 0x80, RZ ;  /* 0x000000800c097824 */ /* 0x000fe200078e00ff */
[----:B------:R-:W-:Y:S01]  /*18a0*/  UIMAD.WIDE.U32 UR8, UR5, 0x38e38e39, URZ ;  /* 0x38e38e39050878a5 */ /* 0x000fe2000f8e003f */
[----:B------:R-:W-:Y:S01]  /*18b0*/  IMAD R10, R7, -0x40, R10 ;  /* 0xffffffc0070a7824 */ /* 0x000fe200078e020a */
[----:B---3--:R-:W-:Y:S01]  /*18c0*/  ISETP.GE.AND P0, PT, R18, R17, PT ;  /* 0x000000111200720c */ /* 0x008fe20003f06270 */
[----:B------:R-:W-:Y:S01]  /*18d0*/  USEL UR7, URZ, 0x1, !UP0 ;  /* 0x000000013f077887 */ /* 0x000fe2000c000000 */
[----:B------:R-:W-:Y:S01]  /*18e0*/  LOP3.LUT R14, R14, R9, RZ, 0xfc, !PT ;  /* 0x000000090e0e7212 */ /* 0x000fe200078efcff */
[----:B------:R-:W-:Y:S01]  /*18f0*/  IMAD R12, R20, UR10, RZ ;  /* 0x0000000a140c7c24 */ /* 0x000fe2000f8e02ff */
[----:B------:R-:W-:Y:S01]  /*1900*/  ISETP.GE.OR P0, PT, R9, UR12, P0 ;  /* 0x0000000c09007c0c */ /* 0x000fe20008706670 */
[----:B------:R-:W-:Y:S01]  /*1910*/  USHF.R.U32.HI UR8, URZ, 0x1, UR9 ;  /* 0x000000013f087899 */ /* 0x000fe20008011609 */
[----:B------:R-:W-:Y:S01]  /*1920*/  LOP3.LUT R7, R0, 0x3, RZ, 0xc0, !PT ;  /* 0x0000000300077812 */ /* 0x000fe200078ec0ff */
[----:B------:R-:W-:Y:S01]  /*1930*/  ULOP3.LUT UR4, UR4, UR7, URZ, 0x3c, !UPT ;  /* 0x0000000704047292 */ /* 0x000fe2000f8e3c3f */
[----:B------:R-:W-:Y:S01]  /*1940*/  SHF.R.S32.HI R15, RZ, 0x1f, R14 ;  /* 0x0000001fff0f7819 */ /* 0x000fe2000001140e */
[----:B------:R-:W-:Y:S01]  /*1950*/  IMAD R19, R11, UR11, R12 ;  /* 0x0000000b0b137c24 */ /* 0x000fe2000f8e020c */
[----:B------:R-:W-:Y:S01]  /*1960*/  UIMAD UR5, UR8, -0x9, UR5 ;  /* 0xfffffff7080578a4 */ /* 0x000fe2000f8e0205 */
[----:B------:R-:W-:Y:S01]  /*1970*/  IMAD R17, R7, -0x2, R17 ;  /* 0xfffffffe07117824 */ /* 0x000fe200078e0211 */
[----:B------:R-:W-:Y:S01]  /*1980*/  @UP1 ULOP3.LUT UR4, UR4, 0x1, UR8, 0x78, !UPT ;  /* 0x0000000104041892 */ /* 0x000fe2000f8e7808 */
[----:B0-----:R-:W-:Y:S01]  /*1990*/  IMAD.WIDE.U32 R12, R11, UR10, R14 ;  /* 0x0000000a0b0c7c25 */ /* 0x001fe2000f8e000e */
[----:B------:R-:W-:-:S03]  /*19a0*/  IADD3 R7, -R9, UR12, R10 ;  /* 0x0000000c09077c10 */ /* 0x000fc6000fffe10a */
[----:B------:R-:W-:Y:S02]  /*19b0*/  IMAD.IADD R13, R13, 0x1, R19 ;  /* 0x000000010d0d7824 */ /* 0x000fe400078e0213 */
[----:B------:R-:W-:Y:S02]  /*19c0*/  IMAD.IADD R10, R17, 0x1, -R18 ;  /* 0x00000001110a7824 */ /* 0x000fe400078e0a12 */
[----:B------:R-:W-:Y:S01]  /*19d0*/  IMAD.MOV.U32 R9, RZ, RZ, -0x1 ;  /* 0xffffffffff097424 */ /* 0x000fe200078e00ff */
[----:B------:R-:W-:Y:S06]  /*19e0*/  @P0 BRA `(.L_x_22) ;  /* 0x0000004800a00947 */ /* 0x000fec0003800000 */
[----:B------:R-:W0:Y:S01]  /*19f0*/  LDC.64 R96, c[0x0][0x6c8] ;  /* 0x0001b200ff607b82 */ /* 0x000e220000000a00 */
[----:B------:R-:W-:Y:S01]  /*1a00*/  IMAD.WIDE R16, R16, 0x80, RZ ;  /* 0x0000008010107825 */ /* 0x000fe200078e02ff */
[----:B-----5:R-:W-:Y:S01]  /*1a10*/  FSETP.NEU.AND P1, PT, R8, RZ, PT ;  /* 0x000000ff0800720b */ /* 0x020fe20003f2d000 */
[----:B------:R-:W-:Y:S01]  /*1a20*/  BSSY B0, `(.L_x_22) ;  /* 0x00004a4000007945 */ /* 0x000fe20003800000 */
[----:B------:R-:W-:Y:S01]  /*1a30*/  ISETP.GT.AND P0, PT, R10, RZ, PT ;  /* 0x000000ff0a00720c */ /* 0x000fe20003f04270 */
[----:B------:R-:W-:-:S03]  /*1a40*/  IMAD.SHL.U32 R19, R0, 0x2, RZ ;  /* 0x0000000200137824 */ /* 0x000fc600078e00ff */
[----:B------:R-:W-:Y:S02]  /*1a50*/  ISETP.GT.AND P5, PT, R7, RZ, P0 ;  /* 0x000000ff0700720c */ /* 0x000fe400007a4270 */
[----:B------:R-:W-:Y:S01]  /*1a60*/  LOP3.LUT R99, R16, 0x6, R19, 0xf8, !PT ;  /* 0x0000000610637812 */ /* 0x000fe200078ef813 */
[----:B0-----:R-:W-:-:S04]  /*1a70*/  IMAD R18, R17, R96, RZ ;  /* 0x0000006011127224 */ /* 0x001fc800078e02ff */
[----:B------:R-:W-:-:S04]  /*1a80*/  IMAD.WIDE.U32 R22, R99, R96, R12 ;  /* 0x0000006063167225 */ /* 0x000fc800078e000c */
[----:B------:R-:W-:-:S04]  /*1a90*/  IMAD R13, R99, R97, R18 ;  /* 0x00000061630d7224 */ /* 0x000fc800078e0212 */
[----:B------:R-:W-:Y:S01]  /*1aa0*/  IMAD.IADD R21, R23, 0x1, R13 ;  /* 0x0000000117157824 */ /* 0x000fe200078e020d */
[----:B------:R-:W-:Y:S06]  /*1ab0*/  @!P1 BRA `(.L_x_23) ;  /* 0x0000003000ec9947 */ /* 0x000fec0003800000 */
[----:B------:R-:W-:Y:S01]  /*1ac0*/  ULDC.64 UR8, c[0x0][0x6b8] ;  /* 0x0001ae0000087ab9 */ /* 0x000fe20000000a00 */
[----:B------:R-:W-:Y:S01]  /*1ad0*/  ULDC.64 UR12, c[0x0][0x6b0] ;  /* 0x0001ac00000c7ab9 */ /* 0x000fe20000000a00 */
[----:B------:R-:W-:Y:S01]  /*1ae0*/  IMAD R12, R20, UR8, RZ ;  /* 0x00000008140c7c24 */ /* 0x000fe2000f8e02ff */
[----:B------:R-:W-:Y:S01]  /*1af0*/  ULDC.64 UR14, c[0x0][0x6a8] ;  /* 0x0001aa00000e7ab9 */ /* 0x000fe20000000a00 */
[----:B------:R-:W-:Y:S01]  /*1b00*/  IMAD R16, R17, UR12, RZ ;  /* 0x0000000c11107c24 */ /* 0x000fe2000f8e02ff */
[----:B------:R-:W-:Y:S01]  /*1b10*/  ULDC.64 UR10, c[0x0][0x6c0] ;  /* 0x0001b000000a7ab9 */ /* 0x000fe20000000a00 */
[----:B------:R-:W-:-:S04]  /*1b20*/  IMAD.WIDE.U32 R88, R11, UR8, R14 ;  /* 0x000000080b587c25 */ /* 0x000fc8000f8e000e */
[----:B------:R-:W-:Y:S02]  /*1b30*/  IMAD R93, R11, UR9, R12 ;  /* 0x000000090b5d7c24 */ /* 0x000fe4000f8e020c */
[----:B------:R-:W-:Y:S02]  /*1b40*/  IMAD R95, R99, UR13, R16 ;  /* 0x0000000d635f7c24 */ /* 0x000fe4000f8e0210 */
[----:B------:R-:W-:Y:S02]  /*1b50*/  IMAD.IADD R17, R89, 0x1, R93 ;  /* 0x0000000159117824 */ /* 0x000fe400078e025d */
[----:B------:R-:W-:-:S04]  /*1b60*/  IMAD.MOV.U32 R16, RZ, RZ, R88 ;  /* 0x000000ffff107224 */ /* 0x000fc800078e0058 */
[----:B------:R-:W-:-:S04]  /*1b70*/  IMAD.WIDE.U32 R12, R99, UR12, R16 ;  /* 0x0000000c630c7c25 */ /* 0x000fc8000f8e0010 */
[----:B------:R-:W-:Y:S01]  /*1b80*/  IMAD.IADD R13, R13, 0x1, R95 ;  /* 0x000000010d0d7824 */ /* 0x000fe200078e025f */
[----:B------:R-:W-:-:S04]  /*1b90*/  LEA R18, P1, R12, UR14, 0x2 ;  /* 0x0000000e0c127c11 */ /* 0x000fc8000f8210ff */
[----:B------:R-:W-:Y:S02]  /*1ba0*/  LEA.HI.X R19, R12, UR15, R13, 0x2, P1 ;  /* 0x0000000f0c137c11 */ /* 0x000fe400088f140d */
[----:B------:R-:W0:Y:S03]  /*1bb0*/  LDC.64 R12, c[0x0][0x6b0] ;  /* 0x0001ac00ff0c7b82 */ /* 0x000e260000000a00 */
[----:B------:R-:W3:Y:S01]  /*1bc0*/  @P5 LDG.E.LTC128B R23, desc[UR16][R18.64] ;  /* 0x0000001012175981 */ /* 0x000ee2000c1e1920 */
[C---:B------:R-:W-:Y:S01]  /*1bd0*/  LEA R20, P1, R22.reuse, UR10, 0x2 ;  /* 0x0000000a16147c11 */ /* 0x040fe2000f8210ff */
[----:B------:R-:W-:Y:S01]  /*1be0*/  BSSY B1, `(.L_x_24) ;  /* 0x0000016000017945 */ /* 0x000fe20003800000 */
[----:B------:R-:W-:Y:S02]  /*1bf0*/  ISETP.GT.AND P0, PT, R7, 0x8, P0 ;  /* 0x000000080700780c */ /* 0x000fe40000704270 */
[----:B------:R-:W-:-:S02]  /*1c00*/  LEA.HI.X R21, R22, UR11, R21, 0x2, P1 ;  /* 0x0000000b16157c11 */ /* 0x000fc400088f1415 */
[----:B------:R-:W-:Y:S02]  /*1c10*/  ISETP.GT.AND P1, PT, R10, 0x1, PT ;  /* 0x000000010a00780c */ /* 0x000fe40003f24270 */
[----:B------:R-:W-:Y:S01]  /*1c20*/  LEA R22, P6, R96, R20, 0x2 ;  /* 0x0000001460167211 */ /* 0x000fe200078c10ff */
[----:B0-----:R-:W-:-:S04]  /*1c30*/  IMAD.WIDE.U32 R90, R99, UR12, R12 ;  /* 0x0000000c635a7c25 */ /* 0x001fc8000f8e000c */
[----:B------:R-:W-:-:S04]  /*1c40*/  IMAD.WIDE.U32 R12, R99, UR12, R14 ;  /* 0x0000000c630c7c25 */ /* 0x000fc8000f8e000e */
[C---:B------:R-:W-:Y:S02]  /*1c50*/  IMAD.IADD R99, R95.reuse, 0x1, R91 ;  /* 0x000000015f637824 */ /* 0x040fe400078e025b */
[----:B------:R-:W-:Y:S02]  /*1c60*/  IMAD.IADD R13, R95, 0x1, R13 ;  /* 0x000000015f0d7824 */ /* 0x000fe400078e020d */
[----:B------:R-:W-:-:S04]  /*1c70*/  IMAD.WIDE.U32 R12, R11, UR8, R12 ;  /* 0x000000080b0c7c25 */ /* 0x000fc8000f8e000c */
[----:B---3--:R-:W-:Y:S01]  /*1c80*/  FMUL R89, R23, R8 ;  /* 0x0000000817597220 */ /* 0x008fe20000400000 */
[----:B------:R-:W-:-:S03]  /*1c90*/  IMAD.MOV.U32 R91, RZ, RZ, R23 ;  /* 0x000000ffff5b7224 */ /* 0x000fc600078e0017 */
[----:B--2---:R-:W-:Y:S01]  /*1ca0*/  FFMA R101, R24, R6, R89 ;  /* 0x0000000618657223 */ /* 0x004fe20000000059 */
[-C--:B------:R-:W-:Y:S02]  /*1cb0*/  IADD3 R89, P2, R88, R90.reuse, RZ ;  /* 0x0000005a58597210 */ /* 0x080fe40007f5e0ff */
[----:B------:R-:W-:Y:S02]  /*1cc0*/  IADD3 R88, P4, R14, R90, RZ ;  /* 0x0000005a0e587210 */ /* 0x000fe40007f9e0ff */
[----:B------:R0:W-:Y:S01]  /*1cd0*/  @P5 STG.E desc[UR16][R20.64], R101 ;  /* 0x0000006514005986 */ /* 0x0001e2000c101910 */
[----:B------:R-:W-:Y:S01]  /*1ce0*/  ISETP.GT.AND P5, PT, R7, RZ, P1 ;  /* 0x000000ff0700720c */ /* 0x000fe20000fa4270 */
[----:B------:R-:W-:Y:S01]  /*1cf0*/  IMAD.X R24, R99, 0x1, R17, P2 ;  /* 0x0000000163187824 */ /* 0x000fe200010e0611 */
[----:B------:R-:W-:-:S04]  /*1d00*/  LEA R16, P2, R89, UR14, 0x2 ;  /* 0x0000000e59107c11 */ /* 0x000fc8000f8410ff */
[----:B------:R-:W-:-:S07]  /*1d10*/  LEA.HI.X R17, R89, UR15, R24, 0x2, P2 ;  /* 0x0000000f59117c11 */ /* 0x000fce00090f1418 */
[----:B0-----:R-:W-:Y:S05]  /*1d20*/  @!P5 BRA `(.L_x_25) ;  /* 0x000000000004d947 */ /* 0x001fea0003800000 */
[----:B------:R0:W5:Y:S02]  /*1d30*/  LDG.E.LTC128B R91, desc[UR16][R16.64] ;  /* 0x00000010105b7981 */ /* 0x000164000c1e1920 */
.L_x_25:
[----:B------:R-:W-:Y:S05]  /*1d40*/  BSYNC B1 ;  /* 0x0000000000017941 */ /* 0x000fea0003800000 */
.L_x_24:
[----:B-----5:R-:W-:Y:S01]  /*1d50*/  FMUL R14, R91, R8 ;  /* 0x000000085b0e7220 */ /* 0x020fe20000400000 */
[----:B------:R-:W-:Y:S01]  /*1d60*/  LEA.HI.X R23, R96, R21, R97, 0x2, P6 ;  /* 0x0000001560177211 */ /* 0x000fe200030f1461 */
[----:B------:R-:W-:Y:S01]  /*1d70*/  IMAD.IADD R13, R93, 0x1, R13 ;  /* 0x000000015d0d7824 */ /* 0x000fe200078e020d */
[C---:B------:R-:W-:Y:S01]  /*1d80*/  LEA R24, P2, R12.reuse, UR14, 0x2 ;  /* 0x0000000e0c187c11 */ /* 0x040fe2000f8410ff */
[----:B------:R-:W-:Y:S01]  /*1d90*/  FFMA R95, R25, R6, R14 ;  /* 0x00000006195f7223 */ /* 0x000fe2000000000e */
[----:B------:R-:W-:Y:S01]  /*1da0*/  BSSY B1, `(.L_x_26) ;  /* 0x0000006000017945 */ /* 0x000fe20003800000 */
[----:B------:R-:W-:Y:S01]  /*1db0*/  IMAD.X R89, R15, 0x1, R99, P4 ;  /* 0x000000010f597824 */ /* 0x000fe200020e0663 */
[----:B------:R-:W-:Y:S02]  /*1dc0*/  LEA.HI.X R25, R12, UR15, R13, 0x2, P2 ;  /* 0x0000000f0c197c11 */ /* 0x000fe400090f140d */
[----:B------:R1:W-:Y:S01]  /*1dd0*/  @P5 STG.E desc[UR16][R22.64], R95 ;  /* 0x0000005f16005986 */ /* 0x0003e2000c101910 */
[----:B------:R-:W-:Y:S06]  /*1de0*/  @!P0 BRA `(.L_x_27) ;  /* 0x0000000000048947 */ /* 0x000fec0003800000 */
[----:B------:R2:W5:Y:S02]  /*1df0*/  LDG.E.LTC128B R91, desc[UR16][R24.64+0x20] ;  /* 0x00002010185b7981 */ /* 0x000564000c1e1920 */
.L_x_27:
[----:B------:R-:W-:Y:S05]  /*1e00*/  BSYNC B1 ;  /* 0x0000000000017941 */ /* 0x000fea0003800000 */
.L_x_26:
[----:B------:R-:W-:-:S04]  /*1e10*/  IMAD.WIDE.U32 R12, R11, UR8, R88 ;  /* 0x000000080b0c7c25 */ /* 0x000fc8000f8e0058 */
[----:B-----5:R-:W-:Y:S01]  /*1e20*/  FMUL R15, R91, R8 ;  /* 0x000000085b0f7220 */ /* 0x020fe20000400000 */
[----:B------:R-:W-:Y:S01]  /*1e30*/  ISETP.GT.AND P1, PT, R7, 0x8, P1 ;  /* 0x000000080700780c */ /* 0x000fe20000f24270 */
[----:B------:R-:W-:Y:S01]  /*1e40*/  USHF.L.U64.HI UR10, UR12, 0x5, UR13 ;  /* 0x000000050c0a7899 */ /* 0x000fe2000801020d */
[----:B------:R-:W-:Y:S01]  /*1e50*/  IMAD.IADD R11, R93, 0x1, R13 ;  /* 0x000000015d0b7824 */ /* 0x000fe200078e020d */
[----:B------:R-:W-:Y:S01]  /*1e60*/  LEA R14, P5, R12, UR14, 0x2 ;  /* 0x0000000e0c0e7c11 */ /* 0x000fe2000f8a10ff */
[----:B--2---:R-:W-:Y:S01]  /*1e70*/  FFMA R25, R26, R6, R15 ;  /* 0x000000061a197223 */ /* 0x004fe2000000000f */
[----:B------:R-:W-:Y:S01]  /*1e80*/  @P0 IMAD.MOV.U32 R13, RZ, RZ, R21 ;  /* 0x000000ffff0d0224 */ /* 0x000fe200078e0015 */
[----:B------:R-:W-:Y:S01]  /*1e90*/  ISETP.GT.AND P2, PT, R10, 0x8, PT ;  /* 0x000000080a00780c */ /* 0x000fe20003f44270 */
[----:B------:R-:W-:Y:S01]  /*1ea0*/  USHF.L.U32 UR9, UR12, 0x5, URZ ;  /* 0x000000050c097899 */ /* 0x000fe2000800063f */
[----:B------:R-:W-:Y:S01]  /*1eb0*/  LEA.HI.X R15, R12, UR15, R11, 0x2, P5 ;  /* 0x0000000f0c0f7c11 */ /* 0x000fe2000a8f140b */
[----:B------:R-:W-:Y:S01]  /*1ec0*/  @P0 IMAD.MOV.U32 R12, RZ, RZ, R20 ;  /* 0x000000ffff0c0224 */ /* 0x000fe200078e0014 */
[----:B------:R-:W-:Y:S01]  /*1ed0*/  BSSY B1, `(.L_x_28) ;  /* 0x0000005000017945 */ /* 0x000fe20003800000 */
[----:B------:R-:W-:-:S03]  /*1ee0*/  ISETP.GT.AND P4, PT, R7, RZ, P2 ;  /* 0x000000ff0700720c */ /* 0x000fc60001784270 */
[----:B------:R2:W-:Y:S01]  /*1ef0*/  @P0 STG.E desc[UR16][R12.64+0x20], R25 ;  /* 0x000020190c000986 */ /* 0x0005e2000c101910 */
[----:B------:R-:W-:Y:S09]  /*1f00*/  @!P1 BRA `(.L_x_29) ;  /* 0x0000000000049947 */ /* 0x000ff20003800000 */
[----:B------:R3:W5:Y:S02]  /*1f10*/  LDG.E.LTC128B R91, desc[UR16][R14.64+0x20] ;  /* 0x000020100e5b7981 */ /* 0x000764000c1e1920 */
.L_x_29:
[----:B------:R-:W-:Y:S05]  /*1f20*/  BSYNC B1 ;  /* 0x0000000000017941 */ /* 0x000fea0003800000 */
.L_x_28:
[----:B--2--5:R-:W-:Y:S01]  /*1f30*/  FMUL R12, R91, R8 ;  /* 0x000000085b0c7220 */ /* 0x024fe20000400000 */
[----:B------:R-:W-:Y:S01]  /*1f40*/  IADD3 R24, P0, R18, UR9, RZ ;  /* 0x0000000912187c10 */ /* 0x000fe2000ff1e0ff */
[----:B------:R-:W-:Y:S02]  /*1f50*/  IMAD.MOV.U32 R93, RZ, RZ, R91 ;  /* 0x000000ffff5d7224 */ /* 0x000fe400078e005b */
[----:B-1----:R-:W-:Y:S01]  /*1f60*/  FFMA R95, R27, R6, R12 ;  /* 0x000000061b5f7223 */ /* 0x002fe2000000000c */
[----:B---3--:R-:W-:Y:S01]  /*1f70*/  @P1 IMAD.MOV.U32 R14, RZ, RZ, R22 ;  /* 0x000000ffff0e1224 */ /* 0x008fe200078e0016 */
[----:B------:R-:W-:Y:S01]  /*1f80*/  IADD3.X R25, R19, UR10, RZ, P0, !PT ;  /* 0x0000000a13197c10 */ /* 0x000fe200087fe4ff */
[----:B------:R-:W-:-:S05]  /*1f90*/  @P1 IMAD.MOV.U32 R15, RZ, RZ, R23 ;  /* 0x000000ffff0f1224 */ /* 0x000fca00078e0017 */
[----:B------:R1:W-:Y:S04]  /*1fa0*/  @P1 STG.E desc[UR16][R14.64+0x20], R95 ;  /* 0x0000205f0e001986 */ /* 0x0003e8000c101910 */
[----:B------:R-:W2:Y:S01]  /*1fb0*/  @P4 LDG.E.LTC128B R93, desc[UR16][R24.64] ;  /* 0x00000010185d4981 */ /* 0x000ea2000c1e1920 */
[C---:B------:R-:W-:Y:S01]  /*1fc0*/  IMAD.SHL.U32 R12, R96.reuse, 0x20, RZ ;  /* 0x00000020600c7824 */ /* 0x040fe200078e00ff */
[----:B------:R-:W-:Y:S01]  /*1fd0*/  SHF.L.U64.HI R11, R96, 0x5, R97 ;  /* 0x00000005600b7819 */ /* 0x000fe20000010261 */
[----:B------:R-:W-:Y:S01]  /*1fe0*/  BSSY B1, `(.L_x_30) ;  /* 0x000000c000017945 */ /* 0x000fe20003800000 */
[----:B------:R-:W-:Y:S02]  /*1ff0*/  ISETP.GT.AND P0, PT, R10, 0x9, PT ;  /* 0x000000090a00780c */ /* 0x000fe40003f04270 */
[----:B------:R-:W-:-:S02]  /*2000*/  IADD3 R26, P5, R12, R20, RZ ;  /* 0x000000140c1a7210 */ /* 0x000fc40007fbe0ff */
[----:B------:R-:W-:-:S03]  /*2010*/  ISETP.GT.AND P1, PT, R7, RZ, P0 ;  /* 0x000000ff0700720c */ /* 0x000fc60000724270 */
[----:B------:R-:W-:Y:S01]  /*2020*/  IMAD.X R27, R11, 0x1, R21, P5 ;  /* 0x000000010b1b7824 */ /* 0x000fe200028e0615 */
[----:B------:R-:W-:-:S04]  /*2030*/  IADD3 R88, P5, R16, UR9, RZ ;  /* 0x0000000910587c10 */ /* 0x000fc8000ffbe0ff */
[----:B------:R-:W-:Y:S01]  /*2040*/  IADD3.X R89, R17, UR10, RZ, P5, !PT ;  /* 0x0000000a11597c10 */ /* 0x000fe2000affe4ff */
[----:B--2---:R-:W-:-:S04]  /*2050*/  FMUL R13, R93, R8 ;  /* 0x000000085d0d7220 */ /* 0x004fc80000400000 */
[----:B------:R-:W-:-:S05]  /*2060*/  FFMA R13, R28, R6, R13 ;  /* 0x000000061c0d7223 */ /* 0x000fca000000000d */
[----:B------:R1:W-:Y:S01]  /*2070*/  @P4 STG.E desc[UR16][R26.64], R13 ;  /* 0x0000000d1a004986 */ /* 0x0003e2000c101910 */
[----:B------:R-:W-:Y:S05]  /*2080*/  @!P1 BRA `(.L_x_31) ;  /* 0x0000000000049947 */ /* 0x000fea0003800000 */
[----:B------:R2:W5:Y:S02]  /*2090*/  LDG.E.LTC128B R93, desc[UR16][R88.64] ;  /* 0x00000010585d7981 */ /* 0x000564000c1e1920 */
.L_x_31:
[----:B------:R-:W-:Y:S05]  /*20a0*/  BSYNC B1 ;  /* 0x0000000000017941 */ /* 0x000fea0003800000 */
.L_x_30:
[----:B------:R-:W-:Y:S01]  /*20b0*/  UIADD3 UR7, UP0, UR9, 0x20, URZ ;  /* 0x0000002009077890 */ /* 0x000fe2000ff1e03f */
[----:B------:R-:W-:Y:S01]  /*20c0*/  ISETP.GT.AND P2, PT, R7, 0x8, P2 ;  /* 0x000000080700780c */ /* 0x000fe20001744270 */
[----:B-1---5:R-:W-:Y:S01]  /*20d0*/  FMUL R14, R93, R8 ;  /* 0x000000085d0e7220 */ /* 0x022fe20000400000 */
[----:B------:R-:W-:Y:S01]  /*20e0*/  IADD3 R90, P4, R12, R22, RZ ;  /* 0x000000160c5a7210 */ /* 0x000fe20007f9e0ff */
[----:B------:R-:W-:Y:S02]  /*20f0*/  UIADD3.X UR8, URZ, UR10, URZ, UP0, !UPT ;  /* 0x0000000a3f087290 */ /* 0x000fe400087fe43f */
[----:B------:R-:W-:Y:S01]  /*2100*/  IADD3 R18, P5, R18, UR7, RZ ;  /* 0x0000000712127c10 */ /* 0x000fe2000ffbe0ff */
[----:B------:R-:W-:Y:S01]  /*2110*/  FFMA R29, R29, R6, R14 ;  /* 0x000000061d1d7223 */ /* 0x000fe2000000000e */
[----:B------:R-:W-:Y:S02]  /*2120*/  IMAD.X R91, R11, 0x1, R23, P4 ;  /* 0x000000010b5b7824 */ /* 0x000fe400020e0617 */
[----:B------:R-:W-:-:S03]  /*2130*/  IADD3.X R19, R19, UR8, RZ, P5, !PT ;  /* 0x0000000813137c10 */ /* 0x000fc6000affe4ff */
[----:B------:R1:W-:Y:S04]  /*2140*/  @P1 STG.E desc[UR16][R90.64], R29 ;  /* 0x0000001d5a001986 */ /* 0x0003e8000c101910 */
[----:B------:R-:W3:Y:S01]  /*2150*/  @P2 LDG.E.LTC128B R93, desc[UR16][R18.64] ;  /* 0x00000010125d2981 */ /* 0x000ee2000c1e1920 */
[----:B------:R-:W-:Y:S01]  /*2160*/  IADD3 R14, P1, R12, 0x20, RZ ;  /* 0x000000200c0e7810 */ /* 0x000fe20007f3e0ff */
[----:B------:R-:W-:Y:S01]  /*2170*/  BSSY B1, `(.L_x_32) ;  /* 0x000000c000017945 */ /* 0x000fe20003800000 */
[----:B------:R-:W-:Y:S02]  /*2180*/  ISETP.GT.AND P4, PT, R7, 0x8, P0 ;  /* 0x000000080700780c */ /* 0x000fe40000784270 */
[----:B------:R-:W-:Y:S01]  /*2190*/  IADD3 R20, P5, R14, R20, RZ ;  /* 0x000000140e147210 */ /* 0x000fe20007fbe0ff */
[----:B------:R-:W-:Y:S01]  /*21a0*/  IMAD.X R13, RZ, RZ, R11, P1 ;  /* 0x000000ffff0d7224 */ /* 0x000fe200008e060b */
[----:B0-----:R-:W-:-:S03]  /*21b0*/  IADD3 R16, P0, R16, UR7, RZ ;  /* 0x0000000710107c10 */ /* 0x001fc6000ff1e0ff */
[----:B------:R-:W-:Y:S01]  /*21c0*/  IMAD.X R21, R13, 0x1, R21, P5 ;  /* 0x000000010d157824 */ /* 0x000fe200028e0615 */
[----:B------:R-:W-:Y:S01]  /*21d0*/  IADD3.X R17, R17, UR8, RZ, P0, !PT ;  /* 0x0000000811117c10 */ /* 0x000fe200087fe4ff */
[----:B---3--:R-:W-:-:S04]  /*21e0*/  FMUL R15, R93, R8 ;  /* 0x000000085d0f7220 */ /* 0x008fc80000400000 */
[----:B------:R-:W-:-:S05]  /*21f0*/  FFMA R15, R30, R6, R15 ;  /* 0x000000061e0f7223 */ /* 0x000fca000000000f */
[----:B------:R1:W-:Y:S01]  /*2200*/  @P2 STG.E desc[UR16][R20.64], R15 ;  /* 0x0000000f14002986 */ /* 0x0003e2000c101910 */
[----:B------:R-:W-:Y:S05]  /*2210*/  @!P4 BRA `(.L_x_33) ;  /* 0x000000000004c947 */ /* 0x000fea0003800000 */
[----:B------:R0:W5:Y:S02]  /*2220*/  LDG.E.LTC128B R93, desc[UR16][R16.64] ;  /* 0x00000010105d7981 */ /* 0x000164000c1e1920 */
.L_x_33:
[----:B------:R-:W-:Y:S05]  /*2230*/  BSYNC B1 ;  /* 0x0000000000017941 */ /* 0x000fea0003800000 */
.L_x_32:
[----:B0-----:R-:W-:Y:S01]  /*2240*/  IADD3 R16, P2, R14, R22, RZ ;  /* 0x000000160e107210 */ /* 0x001fe20007f5e0ff */
[----:B-----5:R-:W-:Y:S01]  /*2250*/  FMUL R18, R93, R8 ;  /* 0x000000085d127220 */ /* 0x020fe20000400000 */
[C---:B------:R-:W-:Y:S01]  /*2260*/  ISETP.GT.AND P1, PT, R10.reuse, 0x10, PT ;  /* 0x000000100a00780c */ /* 0x040fe20003f24270 */
[----:B------:R-:W-:Y:S01]  /*2270*/  BSSY B1, `(.L_x_34) ;  /* 0x000000b000017945 */ /* 0x000fe20003800000 */
[----:B------:R-:W-:Y:S01]  /*2280*/  ISETP.GT.AND P0, PT, R10, 0x11, PT ;  /* 0x000000110a00780c */ /* 0x000fe20003f04270 */
[----:B------:R-:W-:Y:S01]  /*2290*/  FFMA R31, R31, R6, R18 ;  /* 0x000000061f1f7223 */ /* 0x000fe20000000012 */
[----:B------:R-:W-:Y:S01]  /*22a0*/  IMAD.X R17, R13, 0x1, R23, P2 ;  /* 0x000000010d117824 */ /* 0x000fe200010e0617 */
[----:B------:R-:W-:Y:S02]  /*22b0*/  ISETP.GT.AND P5, PT, R7, RZ, P1 ;  /* 0x000000ff0700720c */ /* 0x000fe40000fa4270 */
[----:B------:R-:W-:Y:S02]  /*22c0*/  IADD3 R18, P2, R24, UR9, RZ ;  /* 0x0000000918127c10 */ /* 0x000fe4000ff5e0ff */
[----:B------:R0:W-:Y:S01]  /*22d0*/  @P4 STG.E desc[UR16][R16.64], R31 ;  /* 0x0000001f10004986 */ /* 0x0001e2000c101910 */
[----:B-1----:R-:W-:-:S02]  /*22e0*/  IADD3 R20, P6, R26, R12, RZ ;  /* 0x0000000c1a147210 */ /* 0x002fc40007fde0ff */
[----:B------:R-:W-:-:S06]  /*22f0*/  IADD3.X R19, R25, UR10, RZ, P2, !PT ;  /* 0x0000000a19137c10 */ /* 0x000fcc00097fe4ff */
[----:B------:R-:W-:Y:S05]  /*2300*/  @!P5 BRA `(.L_x_35) ;  /* 0x000000000004d947 */ /* 0x000fea0003800000 */
[----:B------:R1:W5:Y:S02]  /*2310*/  LDG.E.LTC128B R93, desc[UR16][R18.64] ;  /* 0x00000010125d7981 */ /* 0x000364000c1e1920 */
.L_x_35:
[----:B------:R-:W-:Y:S05]  /*2320*/  BSYNC B1 ;  /* 0x0000000000017941 */ /* 0x000fea0003800000 */
.L_x_34:
[----:B-----5:R-:W-:Y:S01]  /*2330*/  FMUL R15, R93, R8 ;  /* 0x000000085d0f7220 */ /* 0x020fe20000400000 */
[----:B------:R-:W-:Y:S01]  /*2340*/  IMAD.X R21, R27, 0x1, R11, P6 ;  /* 0x000000011b157824 */ /* 0x000fe200030e060b */
[----:B------:R-:W-:Y:S01]  /*2350*/  ISETP.GT.AND P2, PT, R7, RZ, P0 ;  /* 0x000000ff0700720c */ /* 0x000fe20000744270 */
[----:B------:R-:W-:Y:S01]  /*2360*/  BSSY B1, `(.L_x_36) ;  /* 0x0000008000017945 */ /* 0x000fe20003800000 */
[----:B------:R-:W-:Y:S01]  /*2370*/  FFMA R15, R32, R6, R15 ;  /* 0x00000006200f7223 */ /* 0x000fe2000000000f */
[----:B0-----:R-:W-:Y:S02]  /*2380*/  IADD3 R16, P6, R88, UR9, RZ ;  /* 0x0000000958107c10 */ /* 0x001fe4000ffde0ff */
[----:B------:R-:W-:Y:S02]  /*2390*/  IADD3 R22, P4, R90, R12, RZ ;  /* 0x0000000c5a167210 */ /* 0x000fe40007f9e0ff */
[----:B------:R0:W-:Y:S01]  /*23a0*/  @P5 STG.E desc[UR16][R20.64], R15 ;  /* 0x0000000f14005986 */ /* 0x0001e2000c101910 */
[----:B------:R-:W-:-:S05]  /*23b0*/  IADD3.X R17, R89, UR10, RZ, P6, !PT ;  /* 0x0000000a59117c10 */ /* 0x000fca000b7fe4ff */
[----:B------:R-:W-:Y:S05]  /*23c0*/  @!P2 BRA `(.L_x_37) ;  /* 0x000000000004a947 */ /* 0x000fea0003800000 */
[----:B------:R3:W5:Y:S02]  /*23d0*/  LDG.E.LTC128B R93, desc[UR16][R16.64] ;  /* 0x00000010105d7981 */ /* 0x000764000c1e1920 */
.L_x_37:
[----:B------:R-:W-:Y:S05]  /*23e0*/  BSYNC B1 ;  /* 0x0000000000017941 */ /* 0x000fea0003800000 */
.L_x_36:
[----:B-----5:R-:W-:Y:S01]  /*23f0*/  FMUL R28, R93, R8 ;  /* 0x000000085d1c7220 */ /* 0x020fe20000400000 */
[----:B------:R-:W-:Y:S01]  /*2400*/  IMAD.X R23, R91, 0x1, R11, P4 ;  /* 0x000000015b177824 */ /* 0x000fe200020e060b */
[----:B------:R-:W-:Y:S01]  /*2410*/  ISETP.GT.AND P1, PT, R7, 0x8, P1 ;  /* 0x000000080700780c */ /* 0x000fe20000f24270 */
[----:B------:R-:W-:Y:S01]  /*2420*/  BSSY B1, `(.L_x_38) ;  /* 0x0000008000017945 */ /* 0x000fe20003800000 */
[----:B------:R-:W-:Y:S01]  /*2430*/  FFMA R33, R33, R6, R28 ;  /* 0x0000000621217223 */ /* 0x000fe2000000001c */
[----:B------:R-:W-:Y:S02]  /*2440*/  IADD3 R24, P4, R24, UR7, RZ ;  /* 0x0000000718187c10 */ /* 0x000fe4000ff9e0ff */
[----:B------:R-:W-:Y:S02]  /*2450*/  IADD3 R28, P5, R14, R26, RZ ;  /* 0x0000001a0e1c7210 */ /* 0x000fe40007fbe0ff */
[----:B------:R4:W-:Y:S01]  /*2460*/  @P2 STG.E desc[UR16][R22.64], R33 ;  /* 0x0000002116002986 */ /* 0x0009e2000c101910 */
[----:B------:R-:W-:-:S05]  /*2470*/  IADD3.X R25, R25, UR8, RZ, P4, !PT ;  /* 0x0000000819197c10 */ /* 0x000fca000a7fe4ff */
[----:B------:R-:W-:Y:S05]  /*2480*/  @!P1 BRA `(.L_x_39) ;  /* 0x0000000000049947 */ /* 0x000fea0003800000 */
[----:B------:R0:W5:Y:S02]  /*2490*/  LDG.E.LTC128B R93, desc[UR16][R24.64] ;  /* 0x00000010185d7981 */ /* 0x000164000c1e1920 */
.L_x_39:
[----:B------:R-:W-:Y:S05]  /*24a0*/  BSYNC B1 ;  /* 0x0000000000017941 */ /* 0x000fea0003800000 */
.L_x_38:
[----:B0----5:R-:W-:Y:S01]  /*24b0*/  FMUL R15, R93, R8 ;  /* 0x000000085d0f7220 */ /* 0x021fe20000400000 */
[----:B------:R-:W-:Y:S01]  /*24c0*/  IMAD.X R29, R13, 0x1, R27, P5 ;  /* 0x000000010d1d7824 */ /* 0x000fe200028e061b */
[----:B------:R-:W-:Y:S01]  /*24d0*/  ISETP.GT.AND P2, PT, R7, 0x8, P0 ;  /* 0x000000080700780c */ /* 0x000fe20000744270 */
[----:B------:R-:W-:Y:S01]  /*24e0*/  BSSY B1, `(.L_x_40) ;  /* 0x0000007000017945 */ /* 0x000fe20003800000 */
[----:B------:R-:W-:Y:S01]  /*24f0*/  FFMA R15, R34, R6, R15 ;  /* 0x00000006220f7223 */ /* 0x000fe2000000000f */
[----:B------:R-:W-:-:S04]  /*2500*/  IADD3 R24, P0, R88, UR7, RZ ;  /* 0x0000000758187c10 */ /* 0x000fc8000ff1e0ff */
[----:B------:R0:W-:Y:S01]  /*2510*/  @P1 STG.E desc[UR16][R28.64], R15 ;  /* 0x0000000f1c001986 */ /* 0x0001e2000c101910 */
[----:B------:R-:W-:-:S05]  /*2520*/  IADD3.X R25, R89, UR8, RZ, P0, !PT ;  /* 0x0000000859197c10 */ /* 0x000fca00087fe4ff */
[----:B------:R-:W-:Y:S05]  /*2530*/  @!P2 BRA `(.L_x_41) ;  /* 0x000000000004a947 */ /* 0x000fea0003800000 */
[----:B------:R0:W5:Y:S02]  /*2540*/  LDG.E.LTC128B R93, desc[UR16][R24.64] ;  /* 0x00000010185d7981 */ /* 0x000164000c1e1920 */
.L_x_41:
[----:B------:R-:W-:Y:S05]  /*2550*/  BSYNC B1 ;  /* 0x0000000000017941 */ /* 0x000fea0003800000 */
.L_x_40:
        /* <DEDUP_REMOVED lines=10> */
[----:B------:R-:W-:-:S02]  /*2600*/  IADD3 R28, P5, R20, R12, RZ ;  /* 0x0000000c141c7210 */ /* 0x000fc40007fbe0ff */
[----:B------:R-:W-:-:S06]  /*2610*/  IADD3.X R27, R19, UR10, RZ, P6, !PT ;  /* 0x0000000a131b7c10 */ /* 0x000fcc000b7fe4ff */
[----:B------:R-:W-:Y:S05]  /*2620*/  @!P4 BRA `(.L_x_43) ;  /* 0x000000000004c947 */ /* 0x000fea0003800000 */
[----:B------:R0:W5:Y:S02]  /*2630*/  LDG.E.LTC128B R93, desc[UR16][R26.64] ;  /* 0x000000101a5d7981 */ /* 0x000164000c1e1920 */
.L_x_43:
[----:B------:R-:W-:Y:S05]  /*2640*/  BSYNC B1 ;  /* 0x0000000000017941 */ /* 0x000fea0003800000 */
.L_x_42:
        /* <DEDUP_REMOVED lines=11> */
.L_x_45:
[----:B------:R-:W-:Y:S05]  /*2700*/  BSYNC B1 ;  /* 0x0000000000017941 */ /* 0x000fea0003800000 */
.L_x_44:
[----:B-----5:R-:W-:Y:S01]  /*2710*/  FMUL R32, R93, R8 ;  /* 0x000000085d207220 */ /* 0x020fe20000400000 */
[----:B------:R-:W-:Y:S01]  /*2720*/  IMAD.X R31, R23, 0x1, R11, P5 ;  /* 0x00000001171f7824 */ /* 0x000fe200028e060b */
[----:B------:R-:W-:Y:S01]  /*2730*/  ISETP.GT.AND P1, PT, R7, 0x8, P1 ;  /* 0x000000080700780c */ /* 0x000fe20000f24270 */
[----:B------:R-:W-:Y:S01]  /*2740*/  BSSY B1, `(.L_x_46) ;  /* 0x0000008000017945 */ /* 0x000fe20003800000 */
[----:B------:R-:W-:Y:S01]  /*2750*/  FFMA R37, R37, R6, R32 ;  /* 0x0000000625257223 */ /* 0x000fe20000000020 */
[----:B-1----:R-:W-:Y:S02]  /*2760*/  IADD3 R18, P4, R18, UR7, RZ ;  /* 0x0000000712127c10 */ /* 0x002fe4000ff9e0ff */
[----:B------:R-:W-:Y:S02]  /*2770*/  IADD3 R32, P5, R20, R14, RZ ;  /* 0x0000000e14207210 */ /* 0x000fe40007fbe0ff */
[----:B------:R1:W-:Y:S01]  /*2780*/  @P2 STG.E desc[UR16][R30.64], R37 ;  /* 0x000000251e002986 */ /* 0x0003e2000c101910 */
[----:B------:R-:W-:-:S05]  /*2790*/  IADD3.X R19, R19, UR8, RZ, P4, !PT ;  /* 0x0000000813137c10 */ /* 0x000fca000a7fe4ff */
[----:B------:R-:W-:Y:S05]  /*27a0*/  @!P1 BRA `(.L_x_47) ;  /* 0x0000000000049947 */ /* 0x000fea0003800000 */
[----:B------:R0:W5:Y:S02]  /*27b0*/  LDG.E.LTC128B R93, desc[UR16][R18.64] ;  /* 0x00000010125d7981 */ /* 0x000164000c1e1920 */
.L_x_47:
[----:B------:R-:W-:Y:S05]  /*27c0*/  BSYNC B1 ;  /* 0x0000000000017941 */ /* 0x000fea0003800000 */
.L_x_46:
[----:B0----5:R-:W-:Y:S01]  /*27d0*/  FMUL R15, R93, R8 ;  /* 0x000000085d0f7220 */ /* 0x021fe20000400000 */
[----:B----4-:R-:W-:Y:S01]  /*27e0*/  IMAD.X R33, R21, 0x1, R13, P5 ;  /* 0x0000000115217824 */ /* 0x010fe200028e060d */
[----:B------:R-:W-:Y:S01]  /*27f0*/  ISETP.GT.AND P2, PT, R7, 0x8, P0 ;  /* 0x000000080700780c */ /* 0x000fe20000744270 */
[----:B------:R-:W-:Y:S01]  /*2800*/  BSSY B1, `(.L_x_48) ;  /* 0x0000007000017945 */ /* 0x000fe20003800000 */
[----:B------:R-:W-:Y:S01]  /*2810*/  FFMA R15, R38, R6, R15 ;  /* 0x00000006260f7223 */ /* 0x000fe2000000000f */
[----:B---3--:R-:W-:-:S04]  /*2820*/  IADD3 R16, P0, R16, UR7, RZ ;  /* 0x0000000710107c10 */ /* 0x008fc8000ff1e0ff */
[----:B------:R0:W-:Y:S01]  /*2830*/  @P1 STG.E desc[UR16][R32.64], R15 ;  /* 0x0000000f20001986 */ /* 0x0001e2000c101910 */
[----:B------:R-:W-:-:S05]  /*2840*/  IADD3.X R17, R17, UR8, RZ, P0, !PT ;  /* 0x0000000811117c10 */ /* 0x000fca00087fe4ff */
[----:B------:R-:W-:Y:S05]  /*2850*/  @!P2 BRA `(.L_x_49) ;  /* 0x000000000004a947 */ /* 0x000fea0003800000 */
[----:B------:R3:W5:Y:S02]  /*2860*/  LDG.E.LTC128B R93, desc[UR16][R16.64] ;  /* 0x00000010105d7981 */ /* 0x000764000c1e1920 */
.L_x_49:
[----:B------:R-:W-:Y:S05]  /*2870*/  BSYNC B1 ;  /* 0x0000000000017941 */ /* 0x000fea0003800000 */
.L_x_48:
[----:B---3--:R-:W-:Y:S01]  /*2880*/  IADD3 R16, P5, R22, R14, RZ ;  /* 0x0000000e16107210 */ /* 0x008fe20007fbe0ff */
        /* <DEDUP_REMOVED lines=13> */
.L_x_51:
[----:B------:R-:W-:Y:S05]  /*2960*/  BSYNC B1 ;  /* 0x0000000000017941 */ /* 0x000fea0003800000 */
.L_x_50:
[----:B0----5:R-:W-:Y:S01]  /*2970*/  FMUL R15, R93, R8 ;  /* 0x000000085d0f7220 */ /* 0x021fe20000400000 */
[----:B------:R-:W-:Y:S01]  /*2980*/  IMAD.X R21, R29, 0x1, R11, P5 ;  /* 0x000000011d157824 */ /* 0x000fe200028e060b */
[----:B------:R-:W-:Y:S01]  /*2990*/  ISETP.GT.AND P2, PT, R7, RZ, P0 ;  /* 0x000000ff0700720c */ /* 0x000fe20000744270 */
[----:B------:R-:W-:Y:S01]  /*29a0*/  BSSY B1, `(.L_x_52) ;  /* 0x0000008000017945 */ /* 0x000fe20003800000 */
[----:B------:R-:W-:Y:S01]  /*29b0*/  FFMA R15, R40, R6, R15 ;  /* 0x00000006280f7223 */ /* 0x000fe2000000000f */
[----:B---3--:R-:W-:Y:S02]  /*29c0*/  IADD3 R16, P6, R24, UR9, RZ ;  /* 0x0000000918107c10 */ /* 0x008fe4000ffde0ff */
[----:B------:R-:W-:Y:S02]  /*29d0*/  IADD3 R22, P5, R30, R12, RZ ;  /* 0x0000000c1e167210 */ /* 0x000fe40007fbe0ff */
[----:B------:R0:W-:Y:S01]  /*29e0*/  @P4 STG.E desc[UR16][R20.64], R15 ;  /* 0x0000000f14004986 */ /* 0x0001e2000c101910 */
[----:B------:R-:W-:-:S05]  /*29f0*/  IADD3.X R17, R25, UR10, RZ, P6, !PT ;  /* 0x0000000a19117c10 */ /* 0x000fca000b7fe4ff */
[----:B------:R-:W-:Y:S05]  /*2a00*/  @!P2 BRA `(.L_x_53) ;  /* 0x000000000004a947 */ /* 0x000fea0003800000 */
[----:B------:R3:W5:Y:S02]  /*2a10*/  LDG.E.LTC128B R93, desc[UR16][R16.64] ;  /* 0x00000010105d7981 */ /* 0x000764000c1e1920 */
.L_x_53:
[----:B------:R-:W-:Y:S05]  /*2a20*/  BSYNC B1 ;  /* 0x0000000000017941 */ /* 0x000fea0003800000 */
.L_x_52:
        /* <DEDUP_REMOVED lines=11> */
.L_x_55:
[----:B------:R-:W-:Y:S05]  /*2ae0*/  BSYNC B1 ;  /* 0x0000000000017941 */ /* 0x000fea0003800000 */
.L_x_54:
        /* <DEDUP_REMOVED lines=10> */
.L_x_57:
[----:B------:R-:W-:Y:S05]  /*2b90*/  BSYNC B1 ;  /* 0x0000000000017941 */ /* 0x000fea0003800000 */
.L_x_56:
        /* <DEDUP_REMOVED lines=14> */
.L_x_59:
[----:B------:R-:W-:Y:S05]  /*2c80*/  BSYNC B1 ;  /* 0x0000000000017941 */ /* 0x000fea0003800000 */
.L_x_58:
[----:B-----5:R-:W-:Y:S01]  /*2c90*/  FMUL R15, R93, R8 ;  /* 0x000000085d0f7220 */ /* 0x020fe20000400000 */
[----:B------:R-:W-:Y:S01]  /*2ca0*/  IMAD.X R29, R21, 0x1, R11, P5 ;  /* 0x00000001151d7824 */ /* 0x000fe200028e060b */
[----:B------:R-:W-:Y:S01]  /*2cb0*/  ISETP.GT.AND P2, PT, R7, RZ, P0 ;  /* 0x000000ff0700720c */ /* 0x000fe20000744270 */
[----:B------:R-:W-:Y:S01]  /*2cc0*/  BSSY B1, `(.L_x_60) ;  /* 0x0000008000017945 */ /* 0x000fe20003800000 */
[----:B------:R-:W-:Y:S01]  /*2cd0*/  FFMA R15, R44, R6, R15 ;  /* 0x000000062c0f7223 */ /* 0x000fe2000000000f */
[----:B0-----:R-:W-:Y:S02]  /*2ce0*/  IADD3 R24, P6, R16, UR9, RZ ;  /* 0x0000000910187c10 */ /* 0x001fe4000ffde0ff */
[----:B-1----:R-:W-:Y:S02]  /*2cf0*/  IADD3 R30, P5, R22, R12, RZ ;  /* 0x0000000c161e7210 */ /* 0x002fe40007fbe0ff */
[----:B------:R0:W-:Y:S01]  /*2d00*/  @P4 STG.E desc[UR16][R28.64], R15 ;  /* 0x0000000f1c004986 */ /* 0x0001e2000c101910 */
[----:B------:R-:W-:-:S05]  /*2d10*/  IADD3.X R25, R17, UR10, RZ, P6, !PT ;  /* 0x0000000a11197c10 */ /* 0x000fca000b7fe4ff */
[----:B------:R-:W-:Y:S05]  /*2d20*/  @!P2 BRA `(.L_x_61) ;  /* 0x000000000004a947 */ /* 0x000fea0003800000 */
[----:B------:R1:W5:Y:S02]  /*2d30*/  LDG.E.LTC128B R93, desc[UR16][R24.64] ;  /* 0x00000010185d7981 */ /* 0x000364000c1e1920 */
.L_x_61:
[----:B------:R-:W-:Y:S05]  /*2d40*/  BSYNC B1 ;  /* 0x0000000000017941 */ /* 0x000fea0003800000 */
.L_x_60:
[----:B-----5:R-:W-:Y:S01]  /*2d50*/  FMUL R32, R93, R8 ;  /* 0x000000085d207220 */ /* 0x020fe20000400000 */
[----:B------:R-:W-:Y:S01]  /*2d60*/  IMAD.X R31, R23, 0x1, R11, P5 ;  /* 0x00000001171f7824 */ /* 0x000fe200028e060b */
[----:B------:R-:W-:Y:S01]  /*2d70*/  ISETP.GT.AND P1, PT, R7, 0x8, P1 ;  /* 0x000000080700780c */ /* 0x000fe20000f24270 */
[----:B------:R-:W-:Y:S01]  /*2d80*/  BSSY B1, `(.L_x_62) ;  /* 0x0000008000017945 */ /* 0x000fe20003800000 */
[----:B------:R-:W-:Y:S01]  /*2d90*/  FFMA R45, R45, R6, R32 ;  /* 0x000000062d2d7223 */ /* 0x000fe20000000020 */
[----:B----4-:R-:W-:Y:S02]  /*2da0*/  IADD3 R18, P4, R18, UR7, RZ ;  /* 0x0000000712127c10 */ /* 0x010fe4000ff9e0ff */
[----:B------:R-:W-:Y:S02]  /*2db0*/  IADD3 R32, P5, R20, R14, RZ ;  /* 0x0000000e14207210 */ /* 0x000fe40007fbe0ff */
[----:B------:R4:W-:Y:S01]  /*2dc0*/  @P2 STG.E desc[UR16][R30.64], R45 ;  /* 0x0000002d1e002986 */ /* 0x0009e2000c101910 */
[----:B------:R-:W-:-:S05]  /*2dd0*/  IADD3.X R19, R19, UR8, RZ, P4, !PT ;  /* 0x0000000813137c10 */ /* 0x000fca000a7fe4ff */
[----:B------:R-:W-:Y:S05]  /*2de0*/  @!P1 BRA `(.L_x_63) ;  /* 0x0000000000049947 */ /* 0x000fea0003800000 */
[----:B------:R0:W5:Y:S02]  /*2df0*/  LDG.E.LTC128B R93, desc[UR16][R18.64] ;  /* 0x00000010125d7981 */ /* 0x000164000c1e1920 */
.L_x_63:
[----:B------:R-:W-:Y:S05]  /*2e00*/  BSYNC B1 ;  /* 0x0000000000017941 */ /* 0x000fea0003800000 */
.L_x_62:
[----:B0----5:R-:W-:Y:S01]  /*2e10*/  FMUL R15, R93, R8 ;  /* 0x000000085d0f7220 */ /* 0x021fe20000400000 */
[----:B------:R-:W-:Y:S01]  /*2e20*/  IMAD.X R33, R21, 0x1, R13, P5 ;  /* 0x0000000115217824 */ /* 0x000fe200028e060d */
        /* <DEDUP_REMOVED lines=8> */
.L_x_65:
[----:B------:R-:W-:Y:S05]  /*2eb0*/  BSYNC B1 ;  /* 0x0000000000017941 */ /* 0x000fea0003800000 */
.L_x_64:
        /* <DEDUP_REMOVED lines=14> */
.L_x_67:
[----:B------:R-:W-:Y:S05]  /*2fa0*/  BSYNC B1 ;  /* 0x0000000000017941 */ /* 0x000fea0003800000 */
.L_x_66:
        /* <DEDUP_REMOVED lines=11> */
.L_x_69:
[----:B------:R-:W-:Y:S05]  /*3060*/  BSYNC B1 ;  /* 0x0000000000017941 */ /* 0x000fea0003800000 */
.L_x_68:
        /* <DEDUP_REMOVED lines=11> */
.L_x_71:
[----:B------:R-:W-:Y:S05]  /*3120*/  BSYNC B1 ;  /* 0x0000000000017941 */ /* 0x000fea0003800000 */
.L_x_70:
[----:B0----5:R-:W-:Y:S01]  /*3130*/  FMUL R15, R93, R8 ;  /* 0x000000085d0f7220 */ /* 0x021fe20000400000 */
[----:B------:R-:W-:Y:S01]  /*3140*/  IMAD.X R33, R29, 0x1, R13, P5 ;  /* 0x000000011d217824 */ /* 0x000fe200028e060d */
[----:B------:R-:W-:Y:S01]  /*3150*/  ISETP.GT.AND P2, PT, R7, 0x8, P0 ;  /* 0x000000080700780c */ /* 0x000fe20000744270 */
[----:B------:R-:W-:Y:S01]  /*3160*/  BSSY B1, `(.L_x_72) ;  /* 0x0000007000017945 */ /* 0x000fe20003800000 */
[----:B------:R-:W-:Y:S01]  /*3170*/  FFMA R15, R50, R6, R15 ;  /* 0x00000006320f7223 */ /* 0x000fe2000000000f */
[----:B-1----:R-:W-:-:S04]  /*3180*/  IADD3 R24, P0, R24, UR7, RZ ;  /* 0x0000000718187c10 */ /* 0x002fc8000ff1e0ff */
[----:B------:R0:W-:Y:S01]  /*3190*/  @P1 STG.E desc[UR16][R32.64], R15 ;  /* 0x0000000f20001986 */ /* 0x0001e2000c101910 */
[----:B------:R-:W-:-:S05]  /*31a0*/  IADD3.X R25, R25, UR8, RZ, P0, !PT ;  /* 0x0000000819197c10 */ /* 0x000fca00087fe4ff */
[----:B------:R-:W-:Y:S05]  /*31b0*/  @!P2 BRA `(.L_x_73) ;  /* 0x000000000004a947 */ /* 0x000fea0003800000 */
[----:B------:R1:W5:Y:S02]  /*31c0*/  LDG.E.LTC128B R93, desc[UR16][R24.64] ;  /* 0x00000010185d7981 */ /* 0x000364000c1e1920 */
.L_x_73:
[----:B------:R-:W-:Y:S05]  /*31d0*/  BSYNC B1 ;  /* 0x0000000000017941 */ /* 0x000fea0003800000 */
.L_x_72:
[----:B-1----:R-:W-:Y:S01]  /*31e0*/  IADD3 R24, P5, R30, R14, RZ ;  /* 0x0000000e1e187210 */ /* 0x002fe20007fbe0ff */
        /* <DEDUP_REMOVED lines=13> */
.L_x_75:
[----:B------:R-:W-:Y:S05]  /*32c0*/  BSYNC B1 ;  /* 0x0000000000017941 */ /* 0x000fea0003800000 */
.L_x_74:
[----:B0----5:R-:W-:Y:S01]  /*32d0*/  FMUL R15, R93, R8 ;  /* 0x000000085d0f7220 */ /* 0x021fe20000400000 */
[----:B------:R-:W-:Y:S01]  /*32e0*/  IMAD.X R29, R21, 0x1, R11, P5 ;  /* 0x00000001151d7824 */ /* 0x000fe200028e060b */
[----:B------:R-:W-:Y:S01]  /*32f0*/  ISETP.GT.AND P2, PT, R7, RZ, P0 ;  /* 0x000000ff0700720c */ /* 0x000fe20000744270 */
[----:B------:R-:W-:Y:S01]  /*3300*/  BSSY B1, `(.L_x_76) ;  /* 0x0000008000017945 */ /* 0x000fe20003800000 */
[----:B------:R-:W-:Y:S01]  /*3310*/  FFMA R15, R52, R6, R15 ;  /* 0x00000006340f7223 */ /* 0x000fe2000000000f */
[----:B-1----:R-:W-:Y:S02]  /*3320*/  IADD3 R24, P6, R16, UR9, RZ ;  /* 0x0000000910187c10 */ /* 0x002fe4000ffde0ff */
[----:B----4-:R-:W-:Y:S02]  /*3330*/  IADD3 R30, P5, R22, R12, RZ ;  /* 0x0000000c161e7210 */ /* 0x010fe40007fbe0ff */
[----:B------:R0:W-:Y:S01]  /*3340*/  @P4 STG.E desc[UR16][R28.64], R15 ;  /* 0x0000000f1c004986 */ /* 0x0001e2000c101910 */
[----:B------:R-:W-:-:S05]  /*3350*/  IADD3.X R25, R17, UR10, RZ, P6, !PT ;  /* 0x0000000a11197c10 */ /* 0x000fca000b7fe4ff */
[----:B------:R-:W-:Y:S05]  /*3360*/  @!P2 BRA `(.L_x_77) ;  /* 0x000000000004a947 */ /* 0x000fea0003800000 */
[----:B------:R1:W5:Y:S02]  /*3370*/  LDG.E.LTC128B R93, desc[UR16][R24.64] ;  /* 0x00000010185d7981 */ /* 0x000364000c1e1920 */
.L_x_77:
[----:B------:R-:W-:Y:S05]  /*3380*/  BSYNC B1 ;  /* 0x0000000000017941 */ /* 0x000fea0003800000 */
.L_x_76:
        /* <DEDUP_REMOVED lines=11> */
.L_x_79:
[----:B------:R-:W-:Y:S05]  /*3440*/  BSYNC B1 ;  /* 0x0000000000017941 */ /* 0x000fea0003800000 */
.L_x_78:
        /* <DEDUP_REMOVED lines=10> */
.L_x_81:
[----:B------:R-:W-:Y:S05]  /*34f0*/  BSYNC B1 ;  /* 0x0000000000017941 */ /* 0x000fea0003800000 */
.L_x_80:
        /* <DEDUP_REMOVED lines=14> */
.L_x_83:
[----:B------:R-:W-:Y:S05]  /*35e0*/  BSYNC B1 ;  /* 0x0000000000017941 */ /* 0x000fea0003800000 */
.L_x_82:
        /* <DEDUP_REMOVED lines=11> */
.L_x_85:
[----:B------:R-:W-:Y:S05]  /*36a0*/  BSYNC B1 ;  /* 0x0000000000017941 */ /* 0x000fea0003800000 */
.L_x_84:
        /* <DEDUP_REMOVED lines=11> */
.L_x_87:
[----:B------:R-:W-:Y:S05]  /*3760*/  BSYNC B1 ;  /* 0x0000000000017941 */ /* 0x000fea0003800000 */
.L_x_86:
        /* <DEDUP_REMOVED lines=10> */
.L_x_89:
[----:B------:R-:W-:Y:S05]  /*3810*/  BSYNC B1 ;  /* 0x0000000000017941 */ /* 0x000fea0003800000 */
.L_x_88:
        /* <DEDUP_REMOVED lines=14> */
.L_x_91:
[----:B------:R-:W-:Y:S05]  /*3900*/  BSYNC B1 ;  /* 0x0000000000017941 */ /* 0x000fea0003800000 */
.L_x_90:
        /* <DEDUP_REMOVED lines=11> */
.L_x_93:
[----:B------:R-:W-:Y:S05]  /*39c0*/  BSYNC B1 ;  /* 0x0000000000017941 */ /* 0x000fea0003800000 */
.L_x_92:
        /* <DEDUP_REMOVED lines=11> */
.L_x_95:
[----:B------:R-:W-:Y:S05]  /*3a80*/  BSYNC B1 ;  /* 0x0000000000017941 */ /* 0x000fea0003800000 */
.L_x_94:
        /* <DEDUP_REMOVED lines=10> */
.L_x_97:
[----:B------:R-:W-:Y:S05]  /*3b30*/  BSYNC B1 ;  /* 0x0000000000017941 */ /* 0x000fea0003800000 */
.L_x_96:
        /* <DEDUP_REMOVED lines=14> */
.L_x_99:
[----:B------:R-:W-:Y:S05]  /*3c20*/  BSYNC B1 ;  /* 0x0000000000017941 */ /* 0x000fea0003800000 */
.L_x_98:
        /* <DEDUP_REMOVED lines=11> */
.L_x_101:
[----:B------:R-:W-:Y:S05]  /*3ce0*/  BSYNC B1 ;  /* 0x0000000000017941 */ /* 0x000fea0003800000 */
.L_x_100:
        /* <DEDUP_REMOVED lines=11> */
.L_x_103:
[----:B------:R-:W-:Y:S05]  /*3da0*/  BSYNC B1 ;  /* 0x0000000000017941 */ /* 0x000fea0003800000 */
.L_x_102:
        /* <DEDUP_REMOVED lines=10> */
.L_x_105:
[----:B------:R-:W-:Y:S05]  /*3e50*/  BSYNC B1 ;  /* 0x0000000000017941 */ /* 0x000fea0003800000 */
.L_x_104:
        /* <DEDUP_REMOVED lines=14> */
.L_x_107:
[----:B------:R-:W-:Y:S05]  /*3f40*/  BSYNC B1 ;  /* 0x0000000000017941 */ /* 0x000fea0003800000 */
.L_x_106:
        /* <DEDUP_REMOVED lines=11> */
.L_x_109:
[----:B------:R-:W-:Y:S05]  /*4000*/  BSYNC B1 ;  /* 0x0000000000017941 */ /* 0x000fea0003800000 */
.L_x_108:
        /* <DEDUP_REMOVED lines=11> */
.L_x_111:
[----:B------:R-:W-:Y:S05]  /*40c0*/  BSYNC B1 ;  /* 0x0000000000017941 */ /* 0x000fea0003800000 */
.L_x_110:
        /* <DEDUP_REMOVED lines=10> */
.L_x_113:
[----:B------:R-:W-:Y:S05]  /*4170*/  BSYNC B1 ;  /* 0x0000000000017941 */ /* 0x000fea0003800000 */
.L_x_112:
        /* <DEDUP_REMOVED lines=14> */
.L_x_115:
[----:B------:R-:W-:Y:S05]  /*4260*/  BSYNC B1 ;  /* 0x0000000000017941 */ /* 0x000fea0003800000 */
.L_x_114:
        /* <DEDUP_REMOVED lines=11> */
.L_x_117:
[----:B------:R-:W-:Y:S05]  /*4320*/  BSYNC B1 ;  /* 0x0000000000017941 */ /* 0x000fea0003800000 */
.L_x_116:
        /* <DEDUP_REMOVED lines=11> */
.L_x_119:
[----:B------:R-:W-:Y:S05]  /*43e0*/  BSYNC B1 ;  /* 0x0000000000017941 */ /* 0x000fea0003800000 */
.L_x_118:
        /* <DEDUP_REMOVED lines=10> */
.L_x_121:
[----:B------:R-:W-:Y:S05]  /*4490*/  BSYNC B1 ;  /* 0x0000000000017941 */ /* 0x000fea0003800000 */
.L_x_120:
        /* <DEDUP_REMOVED lines=14> */
.L_x_123:
[----:B------:R-:W-:Y:S05]  /*4580*/  BSYNC B1 ;  /* 0x0000000000017941 */ /* 0x000fea0003800000 */
.L_x_122:
        /* <DEDUP_REMOVED lines=11> */
.L_x_125:
[----:B------:R-:W-:Y:S05]  /*4640*/  BSYNC B1 ;  /* 0x0000000000017941 */ /* 0x000fea0003800000 */
.L_x_124:
        /* <DEDUP_REMOVED lines=11> */
.L_x_127:
[----:B------:R-:W-:Y:S05]  /*4700*/  BSYNC B1 ;  /* 0x0000000000017941 */ /* 0x000fea0003800000 */
.L_x_126:
        /* <DEDUP_REMOVED lines=10> */
.L_x_129:
[----:B------:R-:W-:Y:S05]  /*47b0*/  BSYNC B1 ;  /* 0x0000000000017941 */ /* 0x000fea0003800000 */
.L_x_128:
        /* <DEDUP_REMOVED lines=14> */
.L_x_131:
[----:B------:R-:W-:Y:S05]  /*48a0*/  BSYNC B1 ;  /* 0x0000000000017941 */ /* 0x000fea0003800000 */
.L_x_130:
[----:B0----5:R-:W-:Y:S01]  /*48b0*/  FMUL R15, R93, R8 ;  /* 0x000000085d0f7220 */ /* 0x021fe20000400000 */
[----:B------:R-:W-:Y:S01]  /*48c0*/  IMAD.X R21, R29, 0x1, R11, P6 ;  /* 0x000000011d157824 */ /* 0x000fe200030e060b */
[----:B------:R-:W-:Y:S01]  /*48d0*/  ISETP.GT.AND P2, PT, R7, RZ, P1 ;  /* 0x000000ff0700720c */ /* 0x000fe20000f44270 */
[----:B------:R-:W-:Y:S01]  /*48e0*/  BSSY B1, `(.L_x_132) ;  /* 0x0000007000017945 */ /* 0x000fe20003800000 */
[----:B------:R-:W-:Y:S01]  /*48f0*/  FFMA R15, R80, R6, R15 ;  /* 0x00000006500f7223 */ /* 0x000fe2000000000f */
[----:B------:R-:W-:-:S04]  /*4900*/  IADD3 R34, P0, R24, UR9, RZ ;  /* 0x0000000918227c10 */ /* 0x000fc8000ff1e0ff */
[----:B------:R0:W-:Y:S01]  /*4910*/  @P5 STG.E desc[UR16][R20.64], R15 ;  /* 0x0000000f14005986 */ /* 0x0001e2000c101910 */
[----:B------:R-:W-:-:S05]  /*4920*/  IADD3.X R35, R25, UR10, RZ, P0, !PT ;  /* 0x0000000a19237c10 */ /* 0x000fca00087fe4ff */
[----:B------:R-:W-:Y:S05]  /*4930*/  @!P2 BRA `(.L_x_133) ;  /* 0x000000000004a947 */ /* 0x000fea0003800000 */
[----:B------:R0:W5:Y:S02]  /*4940*/  LDG.E.LTC128B R93, desc[UR16][R34.64] ;  /* 0x00000010225d7981 */ /* 0x000164000c1e1920 */
.L_x_133:
[----:B------:R-:W-:Y:S05]  /*4950*/  BSYNC B1 ;  /* 0x0000000000017941 */ /* 0x000fea0003800000 */
.L_x_132:
[----:B---3--:R-:W-:Y:S01]  /*4960*/  IADD3 R16, P5, R30, R12, RZ ;  /* 0x0000000c1e107210 */ /* 0x008fe20007fbe0ff */
[----:B-----5:R-:W-:Y:S01]  /*4970*/  FMUL R22, R93, R8 ;  /* 0x000000085d167220 */ /* 0x020fe20000400000 */
[----:B------:R-:W-:Y:S01]  /*4980*/  ISETP.GT.AND P4, PT, R7, 0x8, P4 ;  /* 0x000000080700780c */ /* 0x000fe20002784270 */
[----:B------:R-:W-:Y:S01]  /*4990*/  BSSY B1, `(.L_x_134) ;  /* 0x000000a000017945 */ /* 0x000fe20003800000 */
[----:B------:R-:W-:Y:S01]  /*49a0*/  ISETP.GT.AND P0, PT, R10, 0x78, PT ;  /* 0x000000780a00780c */ /* 0x000fe20003f04270 */
[----:B------:R-:W-:Y:S01]  /*49b0*/  FFMA R81, R81, R6, R22 ;  /* 0x0000000651517223 */ /* 0x000fe20000000016 */
[----:B------:R-:W-:Y:S01]  /*49c0*/  IMAD.X R17, R31, 0x1, R11, P5 ;  /* 0x000000011f117824 */ /* 0x000fe200028e060b */
[----:B------:R-:W-:Y:S02]  /*49d0*/  IADD3 R22, P6, R26, UR7, RZ ;  /* 0x000000071a167c10 */ /* 0x000fe4000ffde0ff */
[----:B------:R-:W-:Y:S02]  /*49e0*/  IADD3 R32, P5, R28, R14, RZ ;  /* 0x0000000e1c207210 */ /* 0x000fe40007fbe0ff */
[----:B------:R3:W-:Y:S01]  /*49f0*/  @P2 STG.E desc[UR16][R16.64], R81 ;  /* 0x0000005110002986 */ /* 0x0007e2000c101910 */
[----:B------:R-:W-:-:S03]  /*4a00*/  IADD3.X R23, R27, UR8, RZ, P6, !PT ;  /* 0x000000081b177c10 */ /* 0x000fc6000b7fe4ff */
[----:B------:R-:W-:Y:S07]  /*4a10*/  @!P4 BRA `(.L_x_135) ;  /* 0x000000000004c947 */ /* 0x000fee0003800000 */
[----:B------:R0:W5:Y:S02]  /*4a20*/  LDG.E.LTC128B R93, desc[UR16][R22.64] ;  /* 0x00000010165d7981 */ /* 0x000164000c1e1920 */
.L_x_135:
[----:B------:R-:W-:Y:S05]  /*4a30*/  BSYNC B1 ;  /* 0x0000000000017941 */ /* 0x000fea0003800000 */
.L_x_134:
[----:B0----5:R-:W-:Y:S01]  /*4a40*/  FMUL R15, R93, R8 ;  /* 0x000000085d0f7220 */ /* 0x021fe20000400000 */
[----:B------:R-:W-:Y:S01]  /*4a50*/  IMAD.X R33, R29, 0x1, R13, P5 ;  /* 0x000000011d217824 */ /* 0x000fe200028e060d */
[----:B------:R-:W-:Y:S01]  /*4a60*/  ISETP.GT.AND P1, PT, R7, 0x8, P1 ;  /* 0x000000080700780c */ /* 0x000fe20000f24270 */
[----:B------:R-:W-:Y:S01]  /*4a70*/  BSSY B1, `(.L_x_136) ;  /* 0x0000008000017945 */ /* 0x000fe20003800000 */
[----:B------:R-:W-:Y:S01]  /*4a80*/  FFMA R15, R82, R6, R15 ;  /* 0x00000006520f7223 */ /* 0x000fe2000000000f */
[----:B------:R-:W-:Y:S02]  /*4a90*/  IADD3 R22, P5, R24, UR7, RZ ;  /* 0x0000000718167c10 */ /* 0x000fe4000ffbe0ff */
[----:B------:R-:W-:Y:S02]  /*4aa0*/  ISETP.GT.AND P2, PT, R10, 0x79, PT ;  /* 0x000000790a00780c */ /* 0x000fe40003f44270 */
[----:B------:R0:W-:Y:S01]  /*4ab0*/  @P4 STG.E desc[UR16][R32.64], R15 ;  /* 0x0000000f20004986 */ /* 0x0001e2000c101910 */
[----:B------:R-:W-:-:S05]  /*4ac0*/  IADD3.X R23, R25, UR8, RZ, P5, !PT ;  /* 0x0000000819177c10 */ /* 0x000fca000affe4ff */
[----:B------:R-:W-:Y:S05]  /*4ad0*/  @!P1 BRA `(.L_x_137) ;  /* 0x0000000000049947 */ /* 0x000fea0003800000 */
[----:B------:R0:W5:Y:S02]  /*4ae0*/  LDG.E.LTC128B R93, desc[UR16][R22.64] ;  /* 0x00000010165d7981 */ /* 0x000164000c1e1920 */
.L_x_137:
[----:B------:R-:W-:Y:S05]  /*4af0*/  BSYNC B1 ;  /* 0x0000000000017941 */ /* 0x000fea0003800000 */
.L_x_136:
[----:B0-----:R-:W-:Y:S01]  /*4b00*/  IADD3 R22, P6, R30, R14, RZ ;  /* 0x0000000e1e167210 */ /* 0x001fe20007fde0ff */
[----:B-----5:R-:W-:Y:S01]  /*4b10*/  FMUL R10, R93, R8 ;  /* 0x000000085d0a7220 */ /* 0x020fe20000400000 */
[----:B------:R-:W-:Y:S01]  /*4b20*/  ISETP.GT.AND P4, PT, R7, RZ, P0 ;  /* 0x000000ff0700720c */ /* 0x000fe20000784270 */
[----:B------:R-:W-:Y:S01]  /*4b30*/  BSSY B1, `(.L_x_138) ;  /* 0x0000009000017945 */ /* 0x000fe20003800000 */
[----:B-1----:R-:W-:Y:S01]  /*4b40*/  IADD3 R24, P5, R20, R12, RZ ;  /* 0x0000000c14187210 */ /* 0x002fe20007fbe0ff */
[----:B------:R-:W-:Y:S02]  /*4b50*/  IMAD.X R23, R31, 0x1, R13, P6 ;  /* 0x000000011f177824 */ /* 0x000fe400030e060d */
[----:B------:R-:W-:-:S05]  /*4b60*/  FFMA R83, R83, R6, R10 ;  /* 0x0000000653537223 */ /* 0x000fca000000000a */
[----:B------:R0:W-:Y:S03]  /*4b70*/  @P1 STG.E desc[UR16][R22.64], R83 ;  /* 0x0000005316001986 */ /* 0x0001e6000c101910 */
[----:B------:R-:W-:Y:S05]  /*4b80*/  @!P4 BRA `(.L_x_139) ;  /* 0x00000000000cc947 */ /* 0x000fea0003800000 */
[----:B0-----:R-:W-:-:S04]  /*4b90*/  IADD3 R22, P1, R18, UR9, RZ ;  /* 0x0000000912167c10 */ /* 0x001fc8000ff3e0ff */
[----:B------:R-:W-:-:S05]  /*4ba0*/  IADD3.X R23, R19, UR10, RZ, P1, !PT ;  /* 0x0000000a13177c10 */ /* 0x000fca0008ffe4ff */
[----:B------:R1:W5:Y:S04]  /*4bb0*/  LDG.E.LTC128B R93, desc[UR16][R22.64] ;  /* 0x00000010165d7981 */ /* 0x000368000c1e1920 */
.L_x_139:
[----:B------:R-:W-:Y:S05]  /*4bc0*/  BSYNC B1 ;  /* 0x0000000000017941 */ /* 0x000fea0003800000 */
.L_x_138:
[----:B-----5:R-:W-:Y:S01]  /*4bd0*/  FMUL R15, R93, R8 ;  /* 0x000000085d0f7220 */ /* 0x020fe20000400000 */
[----:B------:R-:W-:Y:S01]  /*4be0*/  IMAD.X R25, R21, 0x1, R11, P5 ;  /* 0x0000000115197824 */ /* 0x000fe200028e060b */
[----:B------:R-:W-:Y:S01]  /*4bf0*/  ISETP.GT.AND P1, PT, R7, RZ, P2 ;  /* 0x000000ff0700720c */ /* 0x000fe20001724270 */
[----:B------:R-:W-:Y:S01]  /*4c00*/  BSSY B1, `(.L_x_140) ;  /* 0x0000008000017945 */ /* 0x000fe20003800000 */
[----:B------:R-:W-:Y:S01]  /*4c10*/  FFMA R15, R84, R6, R15 ;  /* 0x00000006540f7223 */ /* 0x000fe2000000000f */
[----:B01----:R-:W-:Y:S02]  /*4c20*/  IADD3 R22, P6, R34, UR9, RZ ;  /* 0x0000000922167c10 */ /* 0x003fe4000ffde0ff */
[----:B------:R-:W-:Y:S02]  /*4c30*/  IADD3 R10, P5, R16, R12, RZ ;  /* 0x0000000c100a7210 */ /* 0x000fe40007fbe0ff */
[----:B------:R0:W-:Y:S01]  /*4c40*/  @P4 STG.E desc[UR16][R24.64], R15 ;  /* 0x0000000f18004986 */ /* 0x0001e2000c101910 */
[----:B------:R-:W-:-:S05]  /*4c50*/  IADD3.X R23, R35, UR10, RZ, P6, !PT ;  /* 0x0000000a23177c10 */ /* 0x000fca000b7fe4ff */
[----:B------:R-:W-:Y:S05]  /*4c60*/  @!P1 BRA `(.L_x_141) ;  /* 0x0000000000049947 */ /* 0x000fea0003800000 */
[----:B------:R1:W5:Y:S02]  /*4c70*/  LDG.E.LTC128B R93, desc[UR16][R22.64] ;  /* 0x00000010165d7981 */ /* 0x000364000c1e1920 */
.L_x_141:
[----:B------:R-:W-:Y:S05]  /*4c80*/  BSYNC B1 ;  /* 0x0000000000017941 */ /* 0x000fea0003800000 */
.L_x_140:
[----:B-----5:R-:W-:Y:S01]  /*4c90*/  FMUL R12, R93, R8 ;  /* 0x000000085d0c7220 */ /* 0x020fe20000400000 */
[----:B------:R-:W-:Y:S01]  /*4ca0*/  IMAD.X R11, R17, 0x1, R11, P5 ;  /* 0x00000001110b7824 */ /* 0x000fe200028e060b */
[----:B------:R-:W-:Y:S01]  /*4cb0*/  ISETP.GT.AND P0, PT, R7, 0x8, P0 ;  /* 0x000000080700780c */ /* 0x000fe20000704270 */
[----:B------:R-:W-:Y:S01]  /*4cc0*/  BSSY B1, `(.L_x_142) ;  /* 0x0000008000017945 */ /* 0x000fe20003800000 */
[----:B------:R-:W-:Y:S01]  /*4cd0*/  FFMA R85, R85, R6, R12 ;  /* 0x0000000655557223 */ /* 0x000fe2000000000c */
[----:B------:R-:W-:Y:S02]  /*4ce0*/  IADD3 R18, P4, R18, UR7, RZ ;  /* 0x0000000712127c10 */ /* 0x000fe4000ff9e0ff */
[----:B-1----:R-:W-:Y:S02]  /*4cf0*/  IADD3 R22, P5, R20, R14, RZ ;  /* 0x0000000e14167210 */ /* 0x002fe40007fbe0ff */
[----:B------:R1:W-:Y:S01]  /*4d00*/  @P1 STG.E desc[UR16][R10.64], R85 ;  /* 0x000000550a001986 */ /* 0x0003e2000c101910 */
[----:B------:R-:W-:-:S05]  /*4d10*/  IADD3.X R19, R19, UR8, RZ, P4, !PT ;  /* 0x0000000813137c10 */ /* 0x000fca000a7fe4ff */
[----:B------:R-:W-:Y:S05]  /*4d20*/  @!P0 BRA `(.L_x_143) ;  /* 0x0000000000048947 */ /* 0x000fea0003800000 */
[----:B------:R0:W5:Y:S02]  /*4d30*/  LDG.E.LTC128B R93, desc[UR16][R18.64] ;  /* 0x00000010125d7981 */ /* 0x000164000c1e1920 */
.L_x_143:
[----:B------:R-:W-:Y:S05]  /*4d40*/  BSYNC B1 ;  /* 0x0000000000017941 */ /* 0x000fea0003800000 */
.L_x_142:
[----:B------:R-:W-:Y:S01]  /*4d50*/  ISETP.GT.AND P2, PT, R7, 0x8, P2 ;  /* 0x000000080700780c */ /* 0x000fe20001744270 */
[----:B-1---5:R-:W-:Y:S01]  /*4d60*/  FMUL R11, R93, R8 ;  /* 0x000000085d0b7220 */ /* 0x022fe20000400000 */
[----:B------:R-:W-:Y:S01]  /*4d70*/  IMAD.X R23, R21, 0x1, R13, P5 ;  /* 0x0000000115177824 */ /* 0x000fe200028e060d */
[----:B------:R-:W-:Y:S02]  /*4d80*/  BSSY B1, `(.L_x_144) ;  /* 0x0000007000017945 */ /* 0x000fe40003800000 */
[----:B0-----:R-:W-:-:S05]  /*4d90*/  FFMA R15, R86, R6, R11 ;  /* 0x00000006560f7223 */ /* 0x001fca000000000b */
[----:B------:R0:W-:Y:S01]  /*4da0*/  @P0 STG.E desc[UR16][R22.64], R15 ;  /* 0x0000000f16000986 */ /* 0x0001e2000c101910 */
[----:B------:R-:W-:-:S04]  /*4db0*/  IADD3 R10, P0, R34, UR7, RZ ;  /* 0x00000007220a7c10 */ /* 0x000fc8000ff1e0ff */
[----:B------:R-:W-:Y:S01]  /*4dc0*/  IADD3.X R11, R35, UR8, RZ, P0, !PT ;  /* 0x00000008230b7c10 */ /* 0x000fe200087fe4ff */
[----:B------:R-:W-:Y:S08]  /*4dd0*/  @!P2 BRA `(.L_x_145) ;  /* 0x000000000004a947 */ /* 0x000ff00003800000 */
[----:B------:R1:W5:Y:S02]  /*4de0*/  LDG.E.LTC128B R93, desc[UR16][R10.64] ;  /* 0x000000100a5d7981 */ /* 0x000364000c1e1920 */
.L_x_145:
[----:B------:R-:W-:Y:S05]  /*4df0*/  BSYNC B1 ;  /* 0x0000000000017941 */ /* 0x000fea0003800000 */
.L_x_144:
[----:B------:R-:W-:Y:S05]  /*4e00*/  @!P2 BRA `(.L_x_146) ;  /* 0x000000140094a947 */ /* 0x000fea0003800000 */
[----:B------:R-:W-:Y:S01]  /*4e10*/  IADD3 R14, P0, R16, R14, RZ ;  /* 0x0000000e100e7210 */ /* 0x000fe20007f1e0ff */
[----:B-1---5:R-:W-:-:S04]  /*4e20*/  FMUL R10, R93, R8 ;  /* 0x000000085d0a7220 */ /* 0x022fc80000400000 */
[----:B0-----:R-:W-:Y:S02]  /*4e30*/  IMAD.X R15, R17, 0x1, R13, P0 ;  /* 0x00000001110f7824 */ /* 0x001fe400000e060d */
[----:B------:R-:W-:-:S05]  /*4e40*/  FFMA R87, R87, R6, R10 ;  /* 0x0000000657577223 */ /* 0x000fca000000000a */
[----:B------:R0:W-:Y:S01]  /*4e50*/  STG.E desc[UR16][R14.64], R87 ;  /* 0x000000570e007986 */ /* 0x0001e2000c101910 */
[----:B------:R-:W-:Y:S05]  /*4e60*/  BRA `(.L_x_146) ;  /* 0x00000014007c7947 */ /* 0x000fea0003800000 */
.L_x_23:
[----:B------:R-:W-:Y:S01]  /*4e70*/  ULDC.64 UR8, c[0x0][0x6c0] ;  /* 0x0001b00000087ab9 */ /* 0x000fe20000000a00 */
[----:B------:R-:W-:Y:S01]  /*4e80*/  ISETP.GT.AND P2, PT, R10, 0x1, PT ;  /* 0x000000010a00780c */ /* 0x000fe20003f44270 */
[-C--:B--2---:R-:W-:Y:S01]  /*4e90*/  FMUL R13, R24, R6.reuse ;  /* 0x00000006180d7220 */ /* 0x084fe20000400000 */
[----:B------:R-:W-:Y:S01]  /*4ea0*/  LEA R16, P1, R22, UR8, 0x2 ;  /* 0x0000000816107c11 */ /* 0x000fe2000f8210ff */
[-C--:B------:R-:W-:Y:S01]  /*4eb0*/  FMUL R25, R25, R6.reuse ;  /* 0x0000000619197220 */ /* 0x080fe20000400000 */
[C---:B------:R-:W-:Y:S01]  /*4ec0*/  ISETP.GT.AND P4, PT, R7.reuse, RZ, P2 ;  /* 0x000000ff0700720c */ /* 0x040fe20001784270 */
[----:B------:R-:W-:Y:S01]  /*4ed0*/  IMAD.SHL.U32 R12, R96, 0x20, RZ ;  /* 0x00000020600c7824 */ /* 0x000fe200078e00ff */
[----:B------:R-:W-:Y:S01]  /*4ee0*/  LEA.HI.X R17, R22, UR9, R21, 0x2, P1 ;  /* 0x0000000916117c11 */ /* 0x000fe200088f1415 */
[-C--:B------:R-:W-:Y:S01]  /*4ef0*/  FMUL R15, R26, R6.reuse ;  /* 0x000000061a0f7220 */ /* 0x080fe20000400000 */
[----:B------:R-:W-:Y:S01]  /*4f00*/  ISETP.GT.AND P1, PT, R7, 0x8, P0 ;  /* 0x000000080700780c */ /* 0x000fe20000724270 */
[----:B------:R-:W-:Y:S01]  /*4f10*/  FMUL R27, R27, R6 ;  /* 0x000000061b1b7220 */ /* 0x000fe20000400000 */
[----:B------:R-:W-:Y:S01]  /*4f20*/  ISETP.GT.AND P0, PT, R10, 0x8, PT ;  /* 0x000000080a00780c */ /* 0x000fe20003f04270 */
[----:B------:R0:W-:Y:S01]  /*4f30*/  @P5 STG.E desc[UR16][R16.64], R13 ;  /* 0x0000000d10005986 */ /* 0x0001e2000c101910 */
[----:B------:R-:W-:Y:S01]  /*4f40*/  LEA R18, P5, R96, R16, 0x2 ;  /* 0x0000001060127211 */ /* 0x000fe200078a10ff */
[-C--:B------:R-:W-:Y:S01]  /*4f50*/  FMUL R89, R28, R6.reuse ;  /* 0x000000061c597220 */ /* 0x080fe20000400000 */
[----:B------:R-:W-:Y:S01]  /*4f60*/  ISETP.GT.AND P2, PT, R7, 0x8, P2 ;  /* 0x000000080700780c */ /* 0x000fe20001744270 */
[-C--:B------:R-:W-:Y:S01]  /*4f70*/  FMUL R29, R29, R6.reuse ;  /* 0x000000061d1d7220 */ /* 0x080fe20000400000 */
[C-C-:B------:R-:W-:Y:S01]  /*4f80*/  LEA.HI.X R19, R96.reuse, R17, R97.reuse, 0x2, P5 ;  /* 0x0000001160137211 */ /* 0x140fe200028f1461 */
[-C--:B------:R-:W-:Y:S01]  /*4f90*/  FMUL R31, R31, R6.reuse ;  /* 0x000000061f1f7220 */ /* 0x080fe20000400000 */
[----:B------:R-:W-:Y:S01]  /*4fa0*/  SHF.L.U64.HI R11, R96, 0x5, R97 ;  /* 0x00000005600b7819 */ /* 0x000fe20000010261 */
[----:B------:R-:W-:Y:S01]  /*4fb0*/  FMUL R33, R33, R6 ;  /* 0x0000000621217220 */ /* 0x000fe20000400000 */
[----:B------:R-:W-:Y:S01]  /*4fc0*/  ISETP.GT.AND P5, PT, R7, RZ, P0 ;  /* 0x000000ff0700720c */ /* 0x000fe200007a4270 */
[----:B------:R-:W-:Y:S01]  /*4fd0*/  @P4 STG.E desc[UR16][R18.64], R25 ;  /* 0x0000001912004986 */ /* 0x000fe2000c101910 */
[C---:B------:R-:W-:Y:S01]  /*4fe0*/  IADD3 R20, P4, R12.reuse, R16, RZ ;  /* 0x000000100c147210 */ /* 0x040fe20007f9e0ff */
[----:B------:R-:W-:Y:S01]  /*4ff0*/  FMUL R35, R35, R6 ;  /* 0x0000000623237220 */ /* 0x000fe20000400000 */
[----:B------:R-:W-:Y:S01]  /*5000*/  IADD3 R22, P6, R12, R18, RZ ;  /* 0x000000120c167210 */ /* 0x000fe20007fde0ff */
[----:B------:R1:W-:Y:S01]  /*5010*/  @P1 STG.E desc[UR16][R16.64+0x20], R15 ;  /* 0x0000200f10001986 */ /* 0x0003e2000c101910 */
[----:B------:R-:W-:Y:S01]  /*5020*/  ISETP.GT.AND P1, PT, R10, 0x9, PT ;  /* 0x000000090a00780c */ /* 0x000fe20003f24270 */
[----:B------:R-:W-:Y:S01]  /*5030*/  IMAD.X R21, R11, 0x1, R17, P4 ;  /* 0x000000010b157824 */ /* 0x000fe200020e0611 */
[C---:B------:R-:W-:Y:S01]  /*5040*/  ISETP.GT.AND P0, PT, R7.reuse, 0x8, P0 ;  /* 0x000000080700780c */ /* 0x040fe20000704270 */
[----:B------:R2:W-:Y:S01]  /*5050*/  @P2 STG.E desc[UR16][R18.64+0x20], R27 ;  /* 0x0000201b12002986 */ /* 0x0005e2000c101910 */
[----:B------:R-:W-:Y:S01]  /*5060*/  ISETP.GT.AND P4, PT, R7, RZ, P1 ;  /* 0x000000ff0700720c */ /* 0x000fe20000f84270 */
[----:B------:R-:W-:Y:S01]  /*5070*/  IMAD.X R23, R11, 0x1, R19, P6 ;  /* 0x000000010b177824 */ /* 0x000fe200030e0613 */
[C---:B------:R-:W-:Y:S01]  /*5080*/  IADD3 R14, P2, R12.reuse, 0x20, RZ ;  /* 0x000000200c0e7810 */ /* 0x040fe20007f5e0ff */
[----:B------:R3:W-:Y:S01]  /*5090*/  @P5 STG.E desc[UR16][R20.64], R89 ;  /* 0x0000005914005986 */ /* 0x0007e2000c101910 */
[----:B------:R-:W-:Y:S01]  /*50a0*/  ISETP.GT.AND P1, PT, R7, 0x8, P1 ;  /* 0x000000080700780c */ /* 0x000fe20000f24270 */
[----:B------:R-:W-:Y:S01]  /*50b0*/  FMUL R37, R37, R6 ;  /* 0x0000000625257220 */ /* 0x000fe20000400000 */
[----:B------:R-:W-:Y:S01]  /*50c0*/  IADD3 R24, P6, R12, R20, RZ ;  /* 0x000000140c187210 */ /* 0x000fe20007fde0ff */
[----:B0-----:R-:W-:Y:S01]  /*50d0*/  IMAD.X R13, RZ, RZ, R11, P2 ;  /* 0x000000ffff0d7224 */ /* 0x001fe200010e060b */
[----:B-1----:R-:W-:Y:S01]  /*50e0*/  IADD3 R16, P5, R14, R16, RZ ;  /* 0x000000100e107210 */ /* 0x002fe20007fbe0ff */
[----:B------:R-:W-:Y:S01]  /*50f0*/  FMUL R15, R30, R6 ;  /* 0x000000061e0f7220 */ /* 0x000fe20000400000 */
[----:B------:R-:W-:Y:S01]  /*5100*/  ISETP.GT.AND P2, PT, R10, 0x10, PT ;  /* 0x000000100a00780c */ /* 0x000fe20003f44270 */
[----:B------:R-:W-:-:S02]  /*5110*/  IMAD.X R25, R11, 0x1, R21, P6 ;  /* 0x000000010b197824 */ /* 0x000fc400030e0615 */
[----:B------:R-:W-:Y:S01]  /*5120*/  FMUL R39, R39, R6 ;  /* 0x0000000627277220 */ /* 0x000fe20000400000 */
[----:B------:R-:W-:Y:S01]  /*5130*/  IMAD.X R17, R13, 0x1, R17, P5 ;  /* 0x000000010d117824 */ /* 0x000fe200028e0611 */
[----:B------:R0:W-:Y:S01]  /*5140*/  @P4 STG.E desc[UR16][R22.64], R29 ;  /* 0x0000001d16004986 */ /* 0x0001e2000c101910 */
[----:B--2---:R-:W-:Y:S01]  /*5150*/  IADD3 R18, P4, R14, R18, RZ ;  /* 0x000000120e127210 */ /* 0x004fe20007f9e0ff */
[-C--:B---3--:R-:W-:Y:S01]  /*5160*/  FMUL R89, R32, R6.reuse ;  /* 0x0000000620597220 */ /* 0x088fe20000400000 */
[----:B------:R-:W-:Y:S01]  /*5170*/  ISETP.GT.AND P5, PT, R7, RZ, P2 ;  /* 0x000000ff0700720c */ /* 0x000fe200017a4270 */
[----:B------:R1:W-:Y:S01]  /*5180*/  @P0 STG.E desc[UR16][R16.64], R15 ;  /* 0x0000000f10000986 */ /* 0x0003e2000c101910 */
[----:B------:R-:W-:Y:S01]  /*5190*/  ISETP.GT.AND P0, PT, R10, 0x11, PT ;  /* 0x000000110a00780c */ /* 0x000fe20003f04270 */
[----:B------:R-:W-:Y:S02]  /*51a0*/  IMAD.X R19, R13, 0x1, R19, P4 ;  /* 0x000000010d137824 */ /* 0x000fe400020e0613 */
[-C--:B------:R-:W-:Y:S01]  /*51b0*/  FMUL R41, R41, R6.reuse ;  /* 0x0000000629297220 */ /* 0x080fe20000400000 */
[-C--:B------:R-:W-:Y:S01]  /*51c0*/  FMUL R43, R43, R6.reuse ;  /* 0x000000062b2b7220 */ /* 0x080fe20000400000 */
[----:B------:R-:W-:Y:S01]  /*51d0*/  ISETP.GT.AND P4, PT, R7, RZ, P0 ;  /* 0x000000ff0700720c */ /* 0x000fe20000784270 */
[-C--:B------:R-:W-:Y:S01]  /*51e0*/  FMUL R45, R45, R6.reuse ;  /* 0x000000062d2d7220 */ /* 0x080fe20000400000 */
[----:B------:R2:W-:Y:S01]  /*51f0*/  @P1 STG.E desc[UR16][R18.64], R31 ;  /* 0x0000001f12001986 */ /* 0x0005e2000c101910 */
[----:B------:R-:W-:Y:S01]  /*5200*/  ISETP.GT.AND P1, PT, R7, 0x8, P2 ;  /* 0x000000080700780c */ /* 0x000fe20001724270 */
[----:B0-----:R-:W-:Y:S01]  /*5210*/  FMUL R29, R36, R6 ;  /* 0x00000006241d7220 */ /* 0x001fe20000400000 */
[----:B------:R-:W-:Y:S01]  /*5220*/  IADD3 R26, P2, R12, R22, RZ ;  /* 0x000000160c1a7210 */ /* 0x000fe20007f5e0ff */
[----:B------:R-:W-:Y:S01]  /*5230*/  FMUL R47, R47, R6 ;  /* 0x000000062f2f7220 */ /* 0x000fe20000400000 */
[----:B------:R-:W-:Y:S01]  /*5240*/  @P5 STG.E desc[UR16][R24.64], R89 ;  /* 0x0000005918005986 */ /* 0x000fe2000c101910 */
[----:B-1----:R-:W-:Y:S01]  /*5250*/  IADD3 R16, P5, R14, R20, RZ ;  /* 0x000000140e107210 */ /* 0x002fe20007fbe0ff */
[-C--:B------:R-:W-:Y:S01]  /*5260*/  FMUL R15, R34, R6.reuse ;  /* 0x00000006220f7220 */ /* 0x080fe20000400000 */
[----:B------:R-:W-:Y:S01]  /*5270*/  IMAD.X R27, R11, 0x1, R23, P2 ;  /* 0x000000010b1b7824 */ /* 0x000fe200010e0617 */
[----:B------:R-:W-:Y:S01]  /*5280*/  ISETP.GT.AND P0, PT, R7, 0x8, P0 ;  /* 0x000000080700780c */ /* 0x000fe20000704270 */
[----:B------:R-:W-:Y:S01]  /*5290*/  FMUL R49, R49, R6 ;  /* 0x0000000631317220 */ /* 0x000fe20000400000 */
[----:B------:R-:W-:Y:S01]  /*52a0*/  ISETP.GT.AND P2, PT, R10, 0x18, PT ;  /* 0x000000180a00780c */ /* 0x000fe20003f44270 */
[----:B------:R-:W-:Y:S01]  /*52b0*/  IMAD.X R17, R13, 0x1, R21, P5 ;  /* 0x000000010d117824 */ /* 0x000fe200028e0615 */
[----:B------:R-:W-:Y:S01]  /*52c0*/  @P4 STG.E desc[UR16][R26.64], R33 ;  /* 0x000000211a004986 */ /* 0x000fe2000c101910 */
[----:B--2---:R-:W-:Y:S01]  /*52d0*/  IADD3 R18, P4, R14, R22, RZ ;  /* 0x000000160e127210 */ /* 0x004fe20007f9e0ff */
[----:B------:R-:W-:Y:S01]  /*52e0*/  FMUL R51, R51, R6 ;  /* 0x0000000633337220 */ /* 0x000fe20000400000 */
[----:B------:R-:W-:Y:S01]  /*52f0*/  ISETP.GT.AND P5, PT, R7, RZ, P2 ;  /* 0x000000ff0700720c */ /* 0x000fe200017a4270 */
[----:B------:R0:W-:Y:S01]  /*5300*/  @P1 STG.E desc[UR16][R16.64], R15 ;  /* 0x0000000f10001986 */ /* 0x0001e2000c101910 */
[----:B------:R-:W-:Y:S01]  /*5310*/  ISETP.GT.AND P1, PT, R10, 0x19, PT ;  /* 0x000000190a00780c */ /* 0x000fe20003f24270 */
[----:B------:R-:W-:Y:S01]  /*5320*/  IMAD.X R19, R13, 0x1, R23, P4 ;  /* 0x000000010d137824 */ /* 0x000fe200020e0617 */
[C---:B------:R-:W-:Y:S01]  /*5330*/  IADD3 R20, P6, R12.reuse, R24, RZ ;  /* 0x000000180c147210 */ /* 0x040fe20007fde0ff */
[-C--:B------:R-:W-:Y:S01]  /*5340*/  FMUL R53, R53, R6.reuse ;  /* 0x0000000635357220 */ /* 0x080fe20000400000 */
[----:B------:R-:W-:Y:S01]  /*5350*/  ISETP.GT.AND P4, PT, R7, RZ, P1 ;  /* 0x000000ff0700720c */ /* 0x000fe20000f84270 */
[-C--:B------:R-:W-:Y:S01]  /*5360*/  FMUL R55, R55, R6.reuse ;  /* 0x0000000637377220 */ /* 0x080fe20000400000 */
[----:B------:R1:W-:Y:S01]  /*5370*/  @P0 STG.E desc[UR16][R18.64], R35 ;  /* 0x0000002312000986 */ /* 0x0003e2000c101910 */
[----:B------:R-:W-:Y:S01]  /*5380*/  IMAD.X R21, R11, 0x1, R25, P6 ;  /* 0x000000010b157824 */ /* 0x000fe200030e0619 */
[----:B------:R-:W-:Y:S01]  /*5390*/  ISETP.GT.AND P0, PT, R7, 0x8, P2 ;  /* 0x000000080700780c */ /* 0x000fe20001704270 */
[----:B------:R-:W-:Y:S01]  /*53a0*/  FMUL R57, R57, R6 ;  /* 0x0000000639397220 */ /* 0x000fe20000400000 */
[----:B------:R-:W-:Y:S01]  /*53b0*/  IADD3 R22, P2, R12, R26, RZ ;  /* 0x0000001a0c167210 */ /* 0x000fe20007f5e0ff */
[----:B0-----:R-:W-:Y:S01]  /*53c0*/  FMUL R15, R38, R6 ;  /* 0x00000006260f7220 */ /* 0x001fe20000400000 */
[----:B------:R0:W-:Y:S01]  /*53d0*/  @P5 STG.E desc[UR16][R20.64], R29 ;  /* 0x0000001d14005986 */ /* 0x0001e2000c101910 */
[----:B------:R-:W-:Y:S01]  /*53e0*/  IADD3 R16, P5, R14, R24, RZ ;  /* 0x000000180e107210 */ /* 0x000fe20007fbe0ff */
[-C--:B------:R-:W-:Y:S01]  /*53f0*/  FMUL R59, R59, R6.reuse ;  /* 0x000000063b3b7220 */ /* 0x080fe20000400000 */
[----:B------:R-:W-:Y:S01]  /*5400*/  IMAD.X R23, R11, 0x1, R27, P2 ;  /* 0x000000010b177824 */ /* 0x000fe200010e061b */
[----:B------:R-:W-:Y:S01]  /*5410*/  ISETP.GT.AND P1, PT, R7, 0x8, P1 ;  /* 0x000000080700780c */ /* 0x000fe20000f24270 */
[----:B------:R-:W-:Y:S01]  /*5420*/  FMUL R61, R61, R6 ;  /* 0x000000063d3d7220 */ /* 0x000fe20000400000 */
[----:B------:R-:W-:Y:S01]  /*5430*/  ISETP.GT.AND P2, PT, R10, 0x20, PT ;  /* 0x000000200a00780c */ /* 0x000fe20003f44270 */
[----:B------:R-:W-:Y:S01]  /*5440*/  IMAD.X R17, R13, 0x1, R25, P5 ;  /* 0x000000010d117824 */ /* 0x000fe200028e0619 */
[----:B------:R-:W-:Y:S01]  /*5450*/  @P4 STG.E desc[UR16][R22.64], R37 ;  /* 0x0000002516004986 */ /* 0x000fe2000c101910 */
[----:B-1----:R-:W-:Y:S01]  /*5460*/  IADD3 R18, P4, R14, R26, RZ ;  /* 0x0000001a0e127210 */ /* 0x002fe20007f9e0ff */
[----:B------:R-:W-:Y:S01]  /*5470*/  FMUL R63, R63, R6 ;  /* 0x000000063f3f7220 */ /* 0x000fe20000400000 */
[----:B------:R-:W-:Y:S01]  /*5480*/  ISETP.GT.AND P5, PT, R7, RZ, P2 ;  /* 0x000000ff0700720c */ /* 0x000fe200017a4270 */
[----:B------:R1:W-:Y:S01]  /*5490*/  @P0 STG.E desc[UR16][R16.64], R15 ;  /* 0x0000000f10000986 */ /* 0x0003e2000c101910 */
[----:B------:R-:W-:Y:S01]  /*54a0*/  ISETP.GT.AND P0, PT, R10, 0x21, PT ;  /* 0x000000210a00780c */ /* 0x000fe20003f04270 */
[----:B------:R-:W-:Y:S01]  /*54b0*/  IMAD.X R19, R13, 0x1, R27, P4 ;  /* 0x000000010d137824 */ /* 0x000fe200020e061b */
[----:B------:R-:W-:Y:S01]  /*54c0*/  IADD3 R24, P6, R12, R20, RZ ;  /* 0x000000140c187210 */ /* 0x000fe20007fde0ff */
[-C--:B0-----:R-:W-:Y:S01]  /*54d0*/  FMUL R29, R40, R6.reuse ;  /* 0x00000006281d7220 */ /* 0x081fe20000400000 */
[----:B------:R-:W-:Y:S01]  /*54e0*/  ISETP.GT.AND P4, PT, R7, RZ, P0 ;  /* 0x000000ff0700720c */ /* 0x000fe20000784270 */
[-C--:B------:R-:W-:Y:S01]  /*54f0*/  FMUL R65, R65, R6.reuse ;  /* 0x0000000641417220 */ /* 0x080fe20000400000 */
[----:B------:R0:W-:Y:S01]  /*5500*/  @P1 STG.E desc[UR16][R18.64], R39 ;  /* 0x0000002712001986 */ /* 0x0001e2000c101910 */
[----:B------:R-:W-:Y:S01]  /*5510*/  IMAD.X R25, R11, 0x1, R21, P6 ;  /* 0x000000010b197824 */ /* 0x000fe200030e0615 */
[----:B------:R-:W-:Y:S01]  /*5520*/  ISETP.GT.AND P1, PT, R7, 0x8, P2 ;  /* 0x000000080700780c */ /* 0x000fe20001724270 */
[----:B------:R-:W-:Y:S01]  /*5530*/  FMUL R67, R67, R6 ;  /* 0x0000000643437220 */ /* 0x000fe20000400000 */
[----:B------:R-:W-:Y:S01]  /*5540*/  IADD3 R26, P2, R12, R22, RZ ;  /* 0x000000160c1a7210 */ /* 0x000fe20007f5e0ff */
[----:B-1----:R-:W-:Y:S01]  /*5550*/  FMUL R15, R42, R6 ;  /* 0x000000062a0f7220 */ /* 0x002fe20000400000 */
        /* <DEDUP_REMOVED lines=9> */
[----:B0-----:R-:W-:Y:S01]  /*55f0*/  IADD3 R18, P4, R14, R22, RZ ;  /* 0x000000160e127210 */ /* 0x001fe20007f9e0ff */
[----:B------:R-:W-:Y:S01]  /*5600*/  FMUL R73, R73, R6 ;  /* 0x0000000649497220 */ /* 0x000fe20000400000 */
[----:B------:R-:W-:Y:S01]  /*5610*/  ISETP.GT.AND P5, PT, R7, RZ, P2 ;  /* 0x000000ff0700720c */ /* 0x000fe200017a4270 */
[----:B------:R0:W-:Y:S01]  /*5620*/  @P1 STG.E desc[UR16][R16.64], R15 ;  /* 0x0000000f10001986 */ /* 0x0001e2000c101910 */
[----:B------:R-:W-:Y:S01]  /*5630*/  ISETP.GT.AND P1, PT, R10, 0x29, PT ;  /* 0x000000290a00780c */ /* 0x000fe20003f24270 */
[----:B------:R-:W-:Y:S01]  /*5640*/  IMAD.X R19, R13, 0x1, R23, P4 ;  /* 0x000000010d137824 */ /* 0x000fe200020e0617 */
[----:B------:R-:W-:Y:S01]  /*5650*/  IADD3 R20, P6, R12, R24, RZ ;  /* 0x000000180c147210 */ /* 0x000fe20007fde0ff */
[-C--:B-1----:R-:W-:Y:S01]  /*5660*/  FMUL R29, R44, R6.reuse ;  /* 0x000000062c1d7220 */ /* 0x082fe20000400000 */
        /* <DEDUP_REMOVED lines=12> */
[----:B------:R-:W-:Y:S01]  /*5730*/  ISETP.GT.AND P2, PT, R10, 0x30, PT ;  /* 0x000000300a00780c */ /* 0x000fe20003f44270 */
[-C--:B------:R-:W-:Y:S01]  /*5740*/  FMUL R81, R81, R6.reuse ;  /* 0x0000000651517220 */ /* 0x080fe20000400000 */
[----:B------:R-:W-:Y:S01]  /*5750*/  ISETP.GT.AND P1, PT, R7, 0x8, P1 ;  /* 0x000000080700780c */ /* 0x000fe20000f24270 */
[----:B------:R-:W-:Y:S01]  /*5760*/  IMAD.X R17, R13, 0x1, R25, P5 ;  /* 0x000000010d117824 */ /* 0x000fe200028e0619 */
[----:B------:R-:W-:Y:S01]  /*5770*/  @P4 STG.E desc[UR16][R22.64], R45 ;  /* 0x0000002d16004986 */ /* 0x000fe2000c101910 */
[----:B------:R-:W-:Y:S01]  /*5780*/  ISETP.GT.AND P5, PT, R7, RZ, P2 ;  /* 0x000000ff0700720c */ /* 0x000fe200017a4270 */
[----:B------:R-:W-:Y:S01]  /*5790*/  FMUL R83, R83, R6 ;  /* 0x0000000653537220 */ /* 0x000fe20000400000 */
[----:B-1----:R-:W-:Y:S01]  /*57a0*/  IADD3 R18, P4, R14, R26, RZ ;  /* 0x0000001a0e127210 */ /* 0x002fe20007f9e0ff */
[----:B------:R1:W-:Y:S01]  /*57b0*/  @P0 STG.E desc[UR16][R16.64], R15 ;  /* 0x0000000f10000986 */ /* 0x0003e2000c101910 */
[----:B------:R-:W-:Y:S01]  /*57c0*/  IADD3 R24, P6, R12, R20, RZ ;  /* 0x000000140c187210 */ /* 0x000fe20007fde0ff */
[-C--:B0-----:R-:W-:Y:S01]  /*57d0*/  FMUL R29, R48, R6.reuse ;  /* 0x00000006301d7220 */ /* 0x081fe20000400000 */
[----:B------:R-:W-:Y:S01]  /*57e0*/  ISETP.GT.AND P0, PT, R10, 0x31, PT ;  /* 0x000000310a00780c */ /* 0x000fe20003f04270 */
[----:B------:R-:W-:Y:S01]  /*57f0*/  IMAD.X R19, R13, 0x1, R27, P4 ;  /* 0x000000010d137824 */ /* 0x000fe200020e061b */
[----:B------:R-:W-:Y:S01]  /*5800*/  ISETP.GT.AND P2, PT, R7, 0x8, P2 ;  /* 0x000000080700780c */ /* 0x000fe20001744270 */
[----:B------:R-:W-:Y:S01]  /*5810*/  IMAD.X R25, R11, 0x1, R21, P6 ;  /* 0x000000010b197824 */ /* 0x000fe200030e0615 */
[----:B------:R-:W-:Y:S01]  /*5820*/  ISETP.GT.AND P4, PT, R7, RZ, P0 ;  /* 0x000000ff0700720c */ /* 0x000fe20000784270 */
[----:B------:R-:W-:Y:S01]  /*5830*/  FMUL R85, R85, R6 ;  /* 0x0000000655557220 */ /* 0x000fe20000400000 */
[----:B------:R0:W-:Y:S01]  /*5840*/  @P1 STG.E desc[UR16][R18.64], R47 ;  /* 0x0000002f12001986 */ /* 0x0001e2000c101910 */
[----:B------:R-:W-:Y:S01]  /*5850*/  IADD3 R26, P1, R12, R22, RZ ;  /* 0x000000160c1a7210 */ /* 0x000fe20007f3e0ff */
[----:B------:R-:W-:Y:S01]  /*5860*/  FMUL R87, R87, R6 ;  /* 0x0000000657577220 */ /* 0x000fe20000400000 */
[----:B------:R-:W-:Y:S01]  /*5870*/  ISETP.GT.AND P0, PT, R7, 0x8, P0 ;  /* 0x000000080700780c */ /* 0x000fe20000704270 */
[----:B------:R2:W-:Y:S01]  /*5880*/  @P5 STG.E desc[UR16][R24.64], R29 ;  /* 0x0000001d18005986 */ /* 0x0005e2000c101910 */
[----:B-1----:R-:W-:Y:S01]  /*5890*/  IADD3 R16, P5, R14, R20, RZ ;  /* 0x000000140e107210 */ /* 0x002fe20007fbe0ff */
[----:B------:R-:W-:Y:S01]  /*58a0*/  IMAD.X R27, R11, 0x1, R23, P1 ;  /* 0x000000010b1b7824 */ /* 0x000fe200008e0617 */
[----:B------:R-:W-:Y:S01]  /*58b0*/  ISETP.GT.AND P1, PT, R10, 0x38, PT ;  /* 0x000000380a00780c */ /* 0x000fe20003f24270 */
[----:B------:R-:W-:Y:S01]  /*58c0*/  FMUL R15, R50, R6 ;  /* 0x00000006320f7220 */ /* 0x000fe20000400000 */
[----:B------:R-:W-:Y:S01]  /*58d0*/  IADD3 R20, P6, R12, R24, RZ ;  /* 0x000000180c147210 */ /* 0x000fe20007fde0ff */
[----:B------:R-:W-:Y:S01]  /*58e0*/  IMAD.X R17, R13, 0x1, R21, P5 ;  /* 0x000000010d117824 */ /* 0x000fe200028e0615 */
[----:B------:R-:W-:Y:S01]  /*58f0*/  @P4 STG.E desc[UR16][R26.64], R49 ;  /* 0x000000311a004986 */ /* 0x000fe2000c101910 */
[----:B0-----:R-:W-:-:S02]  /*5900*/  IADD3 R18, P5, R14, R22, RZ ;  /* 0x000000160e127210 */ /* 0x001fc40007fbe0ff */
[----:B------:R-:W-:Y:S01]  /*5910*/  ISETP.GT.AND P4, PT, R7, RZ, P1 ;  /* 0x000000ff0700720c */ /* 0x000fe20000f84270 */
[----:B------:R0:W-:Y:S01]  /*5920*/  @P2 STG.E desc[UR16][R16.64], R15 ;  /* 0x0000000f10002986 */ /* 0x0001e2000c101910 */
[----:B------:R-:W-:Y:S01]  /*5930*/  ISETP.GT.AND P2, PT, R10, 0x39, PT ;  /* 0x000000390a00780c */ /* 0x000fe20003f44270 */
[----:B------:R-:W-:Y:S02]  /*5940*/  IMAD.X R19, R13, 0x1, R23, P5 ;  /* 0x000000010d137824 */ /* 0x000fe400028e0617 */
[----:B--2---:R-:W-:Y:S01]  /*5950*/  FMUL R29, R52, R6 ;  /* 0x00000006341d7220 */ /* 0x004fe20000400000 */
[----:B------:R-:W-:Y:S01]  /*5960*/  IMAD.X R21, R11, 0x1, R25, P6 ;  /* 0x000000010b157824 */ /* 0x000fe200030e0619 */
[C---:B------:R-:W-:Y:S01]  /*5970*/  ISETP.GT.AND P5, PT, R7.reuse, RZ, P2 ;  /* 0x000000ff0700720c */ /* 0x040fe200017a4270 */
[----:B------:R1:W-:Y:S01]  /*5980*/  @P0 STG.E desc[UR16][R18.64], R51 ;  /* 0x0000003312000986 */ /* 0x0003e2000c101910 */
[----:B------:R-:W-:Y:S02]  /*5990*/  IADD3 R22, P0, R12, R26, RZ ;  /* 0x0000001a0c167210 */ /* 0x000fe40007f1e0ff */
[----:B------:R-:W-:-:S02]  /*59a0*/  ISETP.GT.AND P1, PT, R7, 0x8, P1 ;  /* 0x000000080700780c */ /* 0x000fc40000f24270 */
[----:B------:R2:W-:Y:S01]  /*59b0*/  @P4 STG.E desc[UR16][R20.64], R29 ;  /* 0x0000001d14004986 */ /* 0x0005e2000c101910 */
[----:B0-----:R-:W-:Y:S01]  /*59c0*/  IADD3 R16, P4, R14, R24, RZ ;  /* 0x000000180e107210 */ /* 0x001fe20007f9e0ff */
[----:B------:R-:W-:Y:S01]  /*59d0*/  IMAD.X R23, R11, 0x1, R27, P0 ;  /* 0x000000010b177824 */ /* 0x000fe200000e061b */
[----:B------:R-:W-:Y:S01]  /*59e0*/  ISETP.GT.AND P0, PT, R10, 0x40, PT ;  /* 0x000000400a00780c */ /* 0x000fe20003f04270 */
[----:B------:R-:W-:Y:S01]  /*59f0*/  FMUL R15, R54, R6 ;  /* 0x00000006360f7220 */ /* 0x000fe20000400000 */
[----:B------:R-:W-:Y:S01]  /*5a00*/  ISETP.GT.AND P2, PT, R7, 0x8, P2 ;  /* 0x000000080700780c */ /* 0x000fe20001744270 */
[----:B------:R-:W-:Y:S01]  /*5a10*/  IMAD.X R17, R13, 0x1, R25, P4 ;  /* 0x000000010d117824 */ /* 0x000fe200020e0619 */
[----:B------:R-:W-:Y:S01]  /*5a20*/  @P5 STG.E desc[UR16][R22.64], R53 ;  /* 0x0000003516005986 */ /* 0x000fe2000c101910 */
[----:B-1----:R-:W-:Y:S02]  /*5a30*/  IADD3 R18, P5, R14, R26, RZ ;  /* 0x0000001a0e127210 */ /* 0x002fe40007fbe0ff */
[----:B------:R-:W-:Y:S01]  /*5a40*/  ISETP.GT.AND P4, PT, R7, RZ, P0 ;  /* 0x000000ff0700720c */ /* 0x000fe20000784270 */
[----:B------:R0:W-:Y:S01]  /*5a50*/  @P1 STG.E desc[UR16][R16.64], R15 ;  /* 0x0000000f10001986 */ /* 0x0001e2000c101910 */
[----:B------:R-:W-:Y:S01]  /*5a60*/  ISETP.GT.AND P1, PT, R10, 0x41, PT ;  /* 0x000000410a00780c */ /* 0x000fe20003f24270 */
[----:B------:R-:W-:Y:S01]  /*5a70*/  IMAD.X R19, R13, 0x1, R27, P5 ;  /* 0x000000010d137824 */ /* 0x000fe200028e061b */
[----:B------:R-:W-:Y:S01]  /*5a80*/  IADD3 R24, P6, R12, R20, RZ ;  /* 0x000000140c187210 */ /* 0x000fe20007fde0ff */
[----:B--2---:R-:W-:Y:S01]  /*5a90*/  FMUL R29, R56, R6 ;  /* 0x00000006381d7220 */ /* 0x004fe20000400000 */
[----:B------:R-:W-:-:S02]  /*5aa0*/  ISETP.GT.AND P5, PT, R7, RZ, P1 ;  /* 0x000000ff0700720c */ /* 0x000fc40000fa4270 */
[----:B------:R1:W-:Y:S01]  /*5ab0*/  @P2 STG.E desc[UR16][R18.64], R55 ;  /* 0x0000003712002986 */ /* 0x0003e2000c101910 */
[----:B------:R-:W-:Y:S01]  /*5ac0*/  IMAD.X R25, R11, 0x1, R21, P6 ;  /* 0x000000010b197824 */ /* 0x000fe200030e0615 */
[----:B------:R-:W-:Y:S02]  /*5ad0*/  IADD3 R26, P2, R12, R22, RZ ;  /* 0x000000160c1a7210 */ /* 0x000fe40007f5e0ff */
[----:B------:R-:W-:Y:S01]  /*5ae0*/  ISETP.GT.AND P0, PT, R7, 0x8, P0 ;  /* 0x000000080700780c */ /* 0x000fe20000704270 */
[----:B0-----:R-:W-:Y:S01]  /*5af0*/  FMUL R15, R58, R6 ;  /* 0x000000063a0f7220 */ /* 0x001fe20000400000 */
[----:B------:R0:W-:Y:S01]  /*5b00*/  @P4 STG.E desc[UR16][R24.64], R29 ;  /* 0x0000001d18004986 */ /* 0x0001e2000c101910 */
[----:B------:R-:W-:Y:S01]  /*5b10*/  IADD3 R16, P4, R14, R20, RZ ;  /* 0x000000140e107210 */ /* 0x000fe20007f9e0ff */
[----:B------:R-:W-:Y:S01]  /*5b20*/  IMAD.X R27, R11, 0x1, R23, P2 ;  /* 0x000000010b1b7824 */ /* 0x000fe200010e0617 */
[----:B------:R-:W-:Y:S02]  /*5b30*/  ISETP.GT.AND P2, PT, R10, 0x48, PT ;  /* 0x000000480a00780c */ /* 0x000fe40003f44270 */
[----:B------:R-:W-:Y:S01]  /*5b40*/  ISETP.GT.AND P1, PT, R7, 0x8, P1 ;  /* 0x000000080700780c */ /* 0x000fe20000f24270 */
[----:B------:R-:W-:Y:S01]  /*5b50*/  IMAD.X R17, R13, 0x1, R21, P4 ;  /* 0x000000010d117824 */ /* 0x000fe200020e0615 */
[----:B------:R-:W-:Y:S01]  /*5b60*/  @P5 STG.E desc[UR16][R26.64], R57 ;  /* 0x000000391a005986 */ /* 0x000fe2000c101910 */
[----:B-1----:R-:W-:-:S02]  /*5b70*/  IADD3 R18, P5, R14, R22, RZ ;  /* 0x000000160e127210 */ /* 0x002fc40007fbe0ff */
[----:B------:R-:W-:Y:S01]  /*5b80*/  ISETP.GT.AND P4, PT, R7, RZ, P2 ;  /* 0x000000ff0700720c */ /* 0x000fe20001784270 */
[----:B------:R1:W-:Y:S01]  /*5b90*/  @P0 STG.E desc[UR16][R16.64], R15 ;  /* 0x0000000f10000986 */ /* 0x0003e2000c101910 */
[----:B------:R-:W-:Y:S01]  /*5ba0*/  ISETP.GT.AND P0, PT, R10, 0x49, PT ;  /* 0x000000490a00780c */ /* 0x000fe20003f04270 */
[----:B------:R-:W-:Y:S01]  /*5bb0*/  IMAD.X R19, R13, 0x1, R23, P5 ;  /* 0x000000010d137824 */ /* 0x000fe200028e0617 */
[----:B------:R-:W-:Y:S01]  /*5bc0*/  IADD3 R20, P6, R12, R24, RZ ;  /* 0x000000180c147210 */ /* 0x000fe20007fde0ff */
[----:B0-----:R-:W-:Y:S01]  /*5bd0*/  FMUL R29, R60, R6 ;  /* 0x000000063c1d7220 */ /* 0x001fe20000400000 */
[----:B------:R-:W-:Y:S02]  /*5be0*/  ISETP.GT.AND P5, PT, R7, RZ, P0 ;  /* 0x000000ff0700720c */ /* 0x000fe400007a4270 */
[----:B------:R0:W-:Y:S01]  /*5bf0*/  @P1 STG.E desc[UR16][R18.64], R59 ;  /* 0x0000003b12001986 */ /* 0x0001e2000c101910 */
[----:B------:R-:W-:Y:S01]  /*5c00*/  IMAD.X R21, R11, 0x1, R25, P6 ;  /* 0x000000010b157824 */ /* 0x000fe200030e0619 */
[----:B------:R-:W-:-:S02]  /*5c10*/  IADD3 R22, P1, R12, R26, RZ ;  /* 0x0000001a0c167210 */ /* 0x000fc40007f3e0ff */
[----:B------:R-:W-:Y:S01]  /*5c20*/  ISETP.GT.AND P2, PT, R7, 0x8, P2 ;  /* 0x000000080700780c */ /* 0x000fe20001744270 */
[----:B-1----:R-:W-:Y:S01]  /*5c30*/  FMUL R15, R62, R6 ;  /* 0x000000063e0f7220 */ /* 0x002fe20000400000 */
[----:B------:R1:W-:Y:S01]  /*5c40*/  @P4 STG.E desc[UR16][R20.64], R29 ;  /* 0x0000001d14004986 */ /* 0x0003e2000c101910 */
[----:B------:R-:W-:Y:S01]  /*5c50*/  IADD3 R16, P4, R14, R24, RZ ;  /* 0x000000180e107210 */ /* 0x000fe20007f9e0ff */
[----:B------:R-:W-:Y:S01]  /*5c60*/  IMAD.X R23, R11, 0x1, R27, P1 ;  /* 0x000000010b177824 */ /* 0x000fe200008e061b */
[----:B------:R-:W-:Y:S02]  /*5c70*/  ISETP.GT.AND P1, PT, R10, 0x50, PT ;  /* 0x000000500a00780c */ /* 0x000fe40003f24270 */
[----:B------:R-:W-:Y:S01]  /*5c80*/  ISETP.GT.AND P0, PT, R7, 0x8, P0 ;  /* 0x000000080700780c */ /* 0x000fe20000704270 */
[----:B------:R-:W-:Y:S01]  /*5c90*/  IMAD.X R17, R13, 0x1, R25, P4 ;  /* 0x000000010d117824 */ /* 0x000fe200020e0619 */
[----:B------:R-:W-:Y:S01]  /*5ca0*/  @P5 STG.E desc[UR16][R22.64], R61 ;  /* 0x0000003d16005986 */ /* 0x000fe2000c101910 */
[----:B0-----:R-:W-:-:S02]  /*5cb0*/  IADD3 R18, P5, R14, R26, RZ ;  /* 0x0000001a0e127210 */ /* 0x001fc40007fbe0ff */
[----:B------:R-:W-:Y:S01]  /*5cc0*/  ISETP.GT.AND P4, PT, R7, RZ, P1 ;  /* 0x000000ff0700720c */ /* 0x000fe20000f84270 */
[----:B------:R0:W-:Y:S01]  /*5cd0*/  @P2 STG.E desc[UR16][R16.64], R15 ;  /* 0x0000000f10002986 */ /* 0x0001e2000c101910 */
[----:B------:R-:W-:Y:S01]  /*5ce0*/  ISETP.GT.AND P2, PT, R10, 0x51, PT ;  /* 0x000000510a00780c */ /* 0x000fe20003f44270 */
[----:B------:R-:W-:Y:S01]  /*5cf0*/  IMAD.X R19, R13, 0x1, R27, P5 ;  /* 0x000000010d137824 */ /* 0x000fe200028e061b */
[----:B------:R-:W-:Y:S01]  /*5d00*/  IADD3 R24, P6, R12, R20, RZ ;  /* 0x000000140c187210 */ /* 0x000fe20007fde0ff */
[----:B-1----:R-:W-:Y:S01]  /*5d10*/  FMUL R29, R64, R6 ;  /* 0x00000006401d7220 */ /* 0x002fe20000400000 */
[----:B------:R-:W-:Y:S02]  /*5d20*/  ISETP.GT.AND P5, PT, R7, RZ, P2 ;  /* 0x000000ff0700720c */ /* 0x000fe400017a4270 */
[----:B------:R1:W-:Y:S01]  /*5d30*/  @P0 STG.E desc[UR16][R18.64], R63 ;  /* 0x0000003f12000986 */ /* 0x0003e2000c101910 */
[----:B------:R-:W-:Y:S01]  /*5d40*/  IMAD.X R25, R11, 0x1, R21, P6 ;  /* 0x000000010b197824 */ /* 0x000fe200030e0615 */
[----:B------:R-:W-:-:S02]  /*5d50*/  IADD3 R26, P0, R12, R22, RZ ;  /* 0x000000160c1a7210 */ /* 0x000fc40007f1e0ff */
        /* <DEDUP_REMOVED lines=49> */
[----:B------:R-:W-:-:S02]  /*6070*/  ISETP.GT.AND P4, PT, R7, RZ, P1 ;  /* 0x000000ff0700720c */ /* 0x000fc40000f84270 */
[----:B-1----:R-:W-:Y:S01]  /*6080*/  IADD3 R18, P5, R14, R22, RZ ;  /* 0x000000160e127210 */ /* 0x002fe20007fbe0ff */
[----:B------:R1:W-:Y:S01]  /*6090*/  @P2 STG.E desc[UR16][R16.64], R15 ;  /* 0x0000000f10002986 */ /* 0x0003e2000c101910 */
[----:B------:R-:W-:Y:S01]  /*60a0*/  IADD3 R20, P6, R12, R24, RZ ;  /* 0x000000180c147210 */ /* 0x000fe20007fde0ff */
[----:B0-----:R-:W-:Y:S01]  /*60b0*/  FMUL R29, R76, R6 ;  /* 0x000000064c1d7220 */ /* 0x001fe20000400000 */
[----:B------:R-:W-:Y:S01]  /*60c0*/  ISETP.GT.AND P2, PT, R10, 0x69, PT ;  /* 0x000000690a00780c */ /* 0x000fe20003f44270 */
[----:B------:R-:W-:Y:S01]  /*60d0*/  IMAD.X R19, R13, 0x1, R23, P5 ;  /* 0x000000010d137824 */ /* 0x000fe200028e0617 */
[----:B------:R-:W-:Y:S01]  /*60e0*/  ISETP.GT.AND P1, PT, R7, 0x8, P1 ;  /* 0x000000080700780c */ /* 0x000fe20000f24270 */
[----:B------:R-:W-:Y:S01]  /*60f0*/  IMAD.X R21, R11, 0x1, R25, P6 ;  /* 0x000000010b157824 */ /* 0x000fe200030e0619 */
[----:B------:R-:W-:Y:S02]  /*6100*/  ISETP.GT.AND P5, PT, R7, RZ, P2 ;  /* 0x000000ff0700720c */ /* 0x000fe400017a4270 */
[----:B------:R0:W-:Y:S01]  /*6110*/  @P0 STG.E desc[UR16][R18.64], R75 ;  /* 0x0000004b12000986 */ /* 0x0001e2000c101910 */
[----:B------:R-:W-:Y:S01]  /*6120*/  IADD3 R22, P0, R12, R26, RZ ;  /* 0x0000001a0c167210 */ /* 0x000fe20007f1e0ff */
[----:B-1----:R-:W-:-:S02]  /*6130*/  FMUL R15, R78, R6 ;  /* 0x000000064e0f7220 */ /* 0x002fc40000400000 */
[----:B------:R1:W-:Y:S01]  /*6140*/  @P4 STG.E desc[UR16][R20.64], R29 ;  /* 0x0000001d14004986 */ /* 0x0003e2000c101910 */
[----:B------:R-:W-:Y:S01]  /*6150*/  IADD3 R16, P4, R14, R24, RZ ;  /* 0x000000180e107210 */ /* 0x000fe20007f9e0ff */
[----:B------:R-:W-:Y:S01]  /*6160*/  IMAD.X R23, R11, 0x1, R27, P0 ;  /* 0x000000010b177824 */ /* 0x000fe200000e061b */
[----:B------:R-:W-:Y:S02]  /*6170*/  ISETP.GT.AND P0, PT, R10, 0x70, PT ;  /* 0x000000700a00780c */ /* 0x000fe40003f04270 */
[----:B------:R-:W-:Y:S01]  /*6180*/  ISETP.GT.AND P2, PT, R7, 0x8, P2 ;  /* 0x000000080700780c */ /* 0x000fe20001744270 */
[----:B------:R-:W-:Y:S01]  /*6190*/  IMAD.X R17, R13, 0x1, R25, P4 ;  /* 0x000000010d117824 */ /* 0x000fe200020e0619 */
[----:B------:R-:W-:Y:S01]  /*61a0*/  @P5 STG.E desc[UR16][R22.64], R77 ;  /* 0x0000004d16005986 */ /* 0x000fe2000c101910 */
[----:B0-----:R-:W-:Y:S02]  /*61b0*/  IADD3 R18, P5, R14, R26, RZ ;  /* 0x0000001a0e127210 */ /* 0x001fe40007fbe0ff */
[----:B------:R-:W-:Y:S01]  /*61c0*/  ISETP.GT.AND P4, PT, R7, RZ, P0 ;  /* 0x000000ff0700720c */ /* 0x000fe20000784270 */
[----:B------:R0:W-:Y:S01]  /*61d0*/  @P1 STG.E desc[UR16][R16.64], R15 ;  /* 0x0000000f10001986 */ /* 0x0001e2000c101910 */
[----:B------:R-:W-:Y:S01]  /*61e0*/  ISETP.GT.AND P1, PT, R10, 0x71, PT ;  /* 0x000000710a00780c */ /* 0x000fe20003f24270 */
[----:B------:R-:W-:Y:S01]  /*61f0*/  IMAD.X R19, R13, 0x1, R27, P5 ;  /* 0x000000010d137824 */ /* 0x000fe200028e061b */
[----:B------:R-:W-:Y:S01]  /*6200*/  IADD3 R24, P6, R12, R20, RZ ;  /* 0x000000140c187210 */ /* 0x000fe20007fde0ff */
[----:B-1----:R-:W-:Y:S01]  /*6210*/  FMUL R29, R80, R6 ;  /* 0x00000006501d7220 */ /* 0x002fe20000400000 */
[----:B------:R-:W-:-:S02]  /*6220*/  ISETP.GT.AND P5, PT, R7, RZ, P1 ;  /* 0x000000ff0700720c */ /* 0x000fc40000fa4270 */
[----:B------:R1:W-:Y:S01]  /*6230*/  @P2 STG.E desc[UR16][R18.64], R79 ;  /* 0x0000004f12002986 */ /* 0x0003e2000c101910 */
[----:B------:R-:W-:Y:S01]  /*6240*/  IMAD.X R25, R11, 0x1, R21, P6 ;  /* 0x000000010b197824 */ /* 0x000fe200030e0615 */
[----:B------:R-:W-:Y:S02]  /*6250*/  ISETP.GT.AND P6, PT, R7, 0x8, P0 ;  /* 0x000000080700780c */ /* 0x000fe400007c4270 */
[----:B------:R-:W-:Y:S01]  /*6260*/  IADD3 R26, P0, R12, R22, RZ ;  /* 0x000000160c1a7210 */ /* 0x000fe20007f1e0ff */
[----:B0-----:R-:W-:Y:S01]  /*6270*/  FMUL R15, R82, R6 ;  /* 0x00000006520f7220 */ /* 0x001fe20000400000 */
[----:B------:R-:W-:Y:S01]  /*6280*/  @P4 STG.E desc[UR16][R24.64], R29 ;  /* 0x0000001d18004986 */ /* 0x000fe2000c101910 */
[----:B------:R-:W-:Y:S02]  /*6290*/  IADD3 R16, P2, R14, R20, RZ ;  /* 0x000000140e107210 */ /* 0x000fe40007f5e0ff */
[----:B------:R-:W-:Y:S01]  /*62a0*/  IMAD.X R27, R11, 0x1, R23, P0 ;  /* 0x000000010b1b7824 */ /* 0x000fe200000e0617 */
[----:B------:R-:W-:-:S02]  /*62b0*/  ISETP.GT.AND P0, PT, R10, 0x78, PT ;  /* 0x000000780a00780c */ /* 0x000fc40003f04270 */
[----:B-1----:R-:W-:Y:S01]  /*62c0*/  IADD3 R18, P4, R14, R22, RZ ;  /* 0x000000160e127210 */ /* 0x002fe20007f9e0ff */
[C---:B------:R-:W-:Y:S01]  /*62d0*/  IMAD.X R17, R13.reuse, 0x1, R21, P2 ;  /* 0x000000010d117824 */ /* 0x040fe200010e0615 */
[----:B------:R-:W-:Y:S01]  /*62e0*/  @P5 STG.E desc[UR16][R26.64], R81 ;  /* 0x000000511a005986 */ /* 0x000fe2000c101910 */
[-C--:B------:R-:W-:Y:S02]  /*62f0*/  IADD3 R20, P5, R12, R24.reuse, RZ ;  /* 0x000000180c147210 */ /* 0x080fe40007fbe0ff */
[----:B------:R-:W-:Y:S01]  /*6300*/  IMAD.X R19, R13, 0x1, R23, P4 ;  /* 0x000000010d137824 */ /* 0x000fe200020e0617 */
[----:B------:R-:W-:Y:S01]  /*6310*/  IADD3 R22, P4, R14, R24, RZ ;  /* 0x000000180e167210 */ /* 0x000fe20007f9e0ff */
[----:B------:R0:W-:Y:S01]  /*6320*/  @P6 STG.E desc[UR16][R16.64], R15 ;  /* 0x0000000f10006986 */ /* 0x0001e2000c101910 */
[----:B------:R-:W-:Y:S01]  /*6330*/  ISETP.GT.AND P2, PT, R10, 0x79, PT ;  /* 0x000000790a00780c */ /* 0x000fe20003f44270 */
[--C-:B------:R-:W-:Y:S01]  /*6340*/  IMAD.X R21, R11, 0x1, R25.reuse, P5 ;  /* 0x000000010b157824 */ /* 0x100fe200028e0619 */
[----:B------:R-:W-:Y:S01]  /*6350*/  ISETP.GT.AND P1, PT, R7, 0x8, P1 ;  /* 0x000000080700780c */ /* 0x000fe20000f24270 */
[----:B------:R-:W-:Y:S01]  /*6360*/  IMAD.X R23, R13, 0x1, R25, P4 ;  /* 0x000000010d177824 */ /* 0x000fe200020e0619 */
[----:B------:R-:W-:-:S02]  /*6370*/  ISETP.GT.AND P6, PT, R7, RZ, P0 ;  /* 0x000000ff0700720c */ /* 0x000fc400007c4270 */
[----:B------:R-:W-:Y:S02]  /*6380*/  IADD3 R10, P5, R12, R26, RZ ;  /* 0x0000001a0c0a7210 */ /* 0x000fe40007fbe0ff */
[C---:B------:R-:W-:Y:S02]  /*6390*/  ISETP.GT.AND P4, PT, R7.reuse, RZ, P2 ;  /* 0x000000ff0700720c */ /* 0x040fe40001784270 */
[----:B------:R-:W-:Y:S01]  /*63a0*/  ISETP.GT.AND P0, PT, R7, 0x8, P0 ;  /* 0x000000080700780c */ /* 0x000fe20000704270 */
[--C-:B------:R-:W-:Y:S01]  /*63b0*/  IMAD.X R11, R11, 0x1, R27.reuse, P5 ;  /* 0x000000010b0b7824 */ /* 0x100fe200028e061b */
[----:B------:R-:W-:Y:S01]  /*63c0*/  ISETP.GT.AND P2, PT, R7, 0x8, P2 ;  /* 0x000000080700780c */ /* 0x000fe20001744270 */
[----:B------:R-:W-:Y:S01]  /*63d0*/  FMUL R7, R84, R6 ;  /* 0x0000000654077220 */ /* 0x000fe20000400000 */
[----:B------:R-:W-:Y:S01]  /*63e0*/  IADD3 R14, P5, R14, R26, RZ ;  /* 0x0000001a0e0e7210 */ /* 0x000fe20007fbe0ff */
[----:B0-----:R-:W-:Y:S01]  /*63f0*/  FMUL R17, R86, R6 ;  /* 0x0000000656117220 */ /* 0x001fe20000400000 */
[----:B------:R0:W-:Y:S03]  /*6400*/  @P1 STG.E desc[UR16][R18.64], R83 ;  /* 0x0000005312001986 */ /* 0x0001e6000c101910 */
[----:B------:R-:W-:Y:S01]  /*6410*/  IMAD.X R15, R13, 0x1, R27, P5 ;  /* 0x000000010d0f7824 */ /* 0x000fe200028e061b */
[----:B------:R0:W-:Y:S04]  /*6420*/  @P6 STG.E desc[UR16][R20.64], R7 ;  /* 0x0000000714006986 */ /* 0x0001e8000c101910 */
[----:B------:R0:W-:Y:S04]  /*6430*/  @P4 STG.E desc[UR16][R10.64], R85 ;  /* 0x000000550a004986 */ /* 0x0001e8000c101910 */
[----:B------:R0:W-:Y:S04]  /*6440*/  @P0 STG.E desc[UR16][R22.64], R17 ;  /* 0x0000001116000986 */ /* 0x0001e8000c101910 */
[----:B------:R0:W-:Y:S02]  /*6450*/  @P2 STG.E desc[UR16][R14.64], R87 ;  /* 0x000000570e002986 */ /* 0x0001e4000c101910 */
.L_x_146:
[----:B------:R-:W-:Y:S05]  /*6460*/  BSYNC B0 ;  /* 0x0000000000007941 */ /* 0x000fea0003800000 */
.L_x_22:
[----:B------:R-:W-:Y:S01]  /*6470*/  ULDC UR8, c[0x0][0xc] ;  /* 0x0000030000087ab9 */ /* 0x000fe20000000800 */
[----:B------:R-:W-:Y:S01]  /*6480*/  ULDC UR9, c[0x0][0x10] ;  /* 0x0000040000097ab9 */ /* 0x000fe20000000800 */
[----:B0-----:R-:W0:Y:S01]  /*6490*/  LDC R7, c[0x0][0x14] ;  /* 0x00000500ff077b82 */ /* 0x001e220000000800 */
[----:B------:R-:W-:Y:S01]  /*64a0*/  UIMAD.WIDE.U32 UR8, UR8, UR9, URZ ;  /* 0x00000009080872a5 */ /* 0x000fe2000f8e003f */
[----:B---3--:R-:W-:Y:S02]  /*64b0*/  IMAD.MOV.U32 R16, RZ, RZ, -0x1 ;  /* 0xffffffffff107424 */ /* 0x008fe400078e00ff */
[----:B-1----:R-:W-:-:S03]  /*64c0*/  IMAD.MOV.U32 R11, RZ, RZ, -0x1 ;  /* 0xffffffffff0b7424 */ /* 0x002fc600078e00ff */
[----:B0-----:R-:W-:-:S04]  /*64d0*/  IMAD.WIDE.U32 R2, R7, UR8, R2 ;  /* 0x0000000807027c25 */ /* 0x001fc8000f8e0002 */
[----:B------:R-:W-:Y:S01]  /*64e0*/  IMAD R7, R7, UR9, RZ ;  /* 0x0000000907077c24 */ /* 0x000fe2000f8e02ff */
[----:B------:R-:W-:Y:S02]  /*64f0*/  ULDC.64 UR8, c[0x0][0x750] ;  /* 0x0001d40000087ab9 */ /* 0x000fe40000000a00 */
[----:B------:R-:W-:Y:S01]  /*6500*/  ISETP.GE.U32.AND P0, PT, R2, UR8, PT ;  /* 0x0000000802007c0c */ /* 0x000fe2000bf06070 */
[--C-:B------:R-:W-:Y:S01]  /*6510*/  IMAD.IADD R3, R3, 0x1, R7.reuse ;  /* 0x0000000103037824 */ /* 0x100fe200078e0207 */
[----:B------:R-:W-:-:S04]  /*6520*/  PRMT R7, RZ, 0x7610, R7 ;  /* 0x00007610ff077816 */ /* 0x000fc80000000007 */
[----:B------:R-:W-:-:S13]  /*6530*/  ISETP.GE.U32.AND.EX P0, PT, R3, UR9, PT, P0 ;  /* 0x0000000903007c0c */ /* 0x000fda000bf06100 */
[----:B------:R-:W-:Y:S05]  /*6540*/  @P0 BRA `(.L_x_147) ;  /* 0x0000000400640947 */ /* 0x000fea0003800000 */
[----:B------:R-:W0:Y:S01]  /*6550*/  S2R R19, SR_CTAID.X ;  /* 0x0000000000137919 */ /* 0x000e220000002500 */
[----:B------:R-:W1:Y:S01]  /*6560*/  LDC.64 R16, c[0x0][0x728] ;  /* 0x0001ca00ff107b82 */ /* 0x000e620000000a00 */
[----:B------:R-:W-:Y:S01]  /*6570*/  ULDC UR7, c[0x0][0x150] ;  /* 0x0000540000077ab9 */ /* 0x000fe20000000800 */
[----:B------:R-:W-:Y:S01]  /*6580*/  IMAD.MOV.U32 R14, RZ, RZ, R2 ;  /* 0x000000ffff0e7224 */ /* 0x000fe200078e0002 */
[----:B------:R-:W3:Y:S01]  /*6590*/  S2R R25, SR_CTAID.Y ;  /* 0x0000000000197919 */ /* 0x000ee20000002600 */
[----:B------:R-:W-:-:S04]  /*65a0*/  IMAD.MOV.U32 R15, RZ, RZ, R3 ;  /* 0x000000ffff0f7224 */ /* 0x000fc800078e0003 */
[----:B------:R-:W2:Y:S08]  /*65b0*/  LDC R24, c[0x0][0x144] ;  /* 0x00005100ff187b82 */ /* 0x000eb00000000800 */
[----:B------:R-:W2:Y:S08]  /*65c0*/  LDC R20, c[0x0][0x730] ;  /* 0x0001cc00ff147b82 */ /* 0x000eb00000000800 */
[----:B------:R-:W2:Y:S01]  /*65d0*/  LDC.64 R22, c[0x0][0x720] ;  /* 0x0001c800ff167b82 */ /* 0x000ea20000000a00 */
[----:B-1----:R-:W-:-:S04]  /*65e0*/  ISETP.NE.U32.AND P0, PT, R16, RZ, PT ;  /* 0x000000ff1000720c */ /* 0x002fc80003f05070 */
[----:B------:R-:W-:Y:S02]  /*65f0*/  ISETP.NE.AND.EX P0, PT, R17, RZ, PT, P0 ;  /* 0x000000ff1100720c */ /* 0x000fe40003f05300 */
[----:B0-----:R-:W-:-:S05]  /*6600*/  I2FP.F32.U32 R7, R19 ;  /* 0x0000001300077245 */ /* 0x001fca0000201000 */
[----:B------:R-:W-:-:S04]  /*6610*/  FMUL R7, R7, UR7 ;  /* 0x0000000707077c20 */ /* 0x000fc80008400000 */
[----:B------:R0:W1:Y:S02]  /*6620*/  F2I.U32.TRUNC.NTZ R21, R7 ;  /* 0x0000000700157305 */ /* 0x000064000020f000 */
[----:B---3--:R-:W-:Y:S05]  /*6630*/  @!P0 BRA `(.L_x_148) ;  /* 0x0000000000288947 */ /* 0x008fea0003800000 */
[----:B0-----:R-:W0:Y:S02]  /*6640*/  LDC R7, c[0x0][0x734] ;  /* 0x0001cd00ff077b82 */ /* 0x001e240000000800 */
        /* <DEDUP_REMOVED lines=9> */
.L_x_148:
[----:B------:R-:W3:Y:S01]  /*66e0*/  LDC.64 R28, c[0x0][0x740] ;  /* 0x0001d000ff1c7b82 */ /* 0x000ee20000000a00 */
[-C--:B--2---:R-:W-:Y:S01]  /*66f0*/  SHF.R.U64 R18, R14, R20.reuse, R15 ;  /* 0x000000140e127219 */ /* 0x084fe2000000120f */
[----:B-1----:R-:W-:Y:S01]  /*6700*/  IMAD.MOV R21, RZ, RZ, -R21 ;  /* 0x000000ffff157224 */ /* 0x002fe200078e0a15 */
[----:B0-----:R-:W-:Y:S01]  /*6710*/  SHF.R.U32.HI R7, RZ, R20, R15 ;  /* 0x00000014ff077219 */ /* 0x001fe2000001160f */
[----:B------:R-:W-:Y:S01]  /*6720*/  ULDC UR7, c[0x0][0x154] ;  /* 0x0000550000077ab9 */ /* 0x000fe20000000800 */
[----:B------:R-:W-:Y:S01]  /*6730*/  IADD3 R9, P0, RZ, -R18, RZ ;  /* 0x80000012ff097210 */ /* 0x000fe20007f1e0ff */
[----:B------:R-:W-:Y:S02]  /*6740*/  IMAD R24, R24, R21, R19 ;  /* 0x0000001518187224 */ /* 0x000fe400078e0213 */
[----:B------:R-:W0:Y:S02]  /*6750*/  LDC R14, c[0x0][0x718] ;  /* 0x0001c600ff0e7b82 */ /* 0x000e240000000800 */
[----:B------:R-:W-:-:S02]  /*6760*/  IMAD.X R7, RZ, RZ, ~R7, P0 ;  /* 0x000000ffff077224 */ /* 0x000fc400000e0e07 */
[----:B------:R-:W-:-:S04]  /*6770*/  IMAD.WIDE.U32 R10, R9, R22, R2 ;  /* 0x00000016090a7225 */ /* 0x000fc800078e0002 */
[----:B------:R-:W1:Y:S01]  /*6780*/  LDC R13, c[0x0][0x708] ;  /* 0x0001c200ff0d7b82 */ /* 0x000e620000000800 */
[----:B------:R-:W-:-:S04]  /*6790*/  IMAD R12, R7, R22, RZ ;  /* 0x00000016070c7224 */ /* 0x000fc800078e02ff */
[----:B------:R-:W-:Y:S01]  /*67a0*/  IMAD R7, R9, R23, R12 ;  /* 0x0000001709077224 */ /* 0x000fe200078e020c */
[----:B------:R-:W-:Y:S02]  /*67b0*/  I2FP.F32.U32 R9, R25 ;  /* 0x0000001900097245 */ /* 0x000fe40000201000 */
[----:B------:R-:W2:Y:S01]  /*67c0*/  LDC R26, c[0x0][0x758] ;  /* 0x0001d600ff1a7b82 */ /* 0x000ea20000000800 */
[----:B------:R-:W-:Y:S01]  /*67d0*/  IMAD.IADD R7, R11, 0x1, R7 ;  /* 0x000000010b077824 */ /* 0x000fe200078e0207 */
[----:B---3--:R-:W-:Y:S01]  /*67e0*/  ISETP.NE.U32.AND P0, PT, R28, RZ, PT ;  /* 0x000000ff1c00720c */ /* 0x008fe20003f05070 */
[----:B------:R-:W-:Y:S01]  /*67f0*/  FMUL R9, R9, UR7 ;  /* 0x0000000709097c20 */ /* 0x000fe20008400000 */
[----:B------:R-:W-:Y:S02]  /*6800*/  IMAD.MOV.U32 R11, RZ, RZ, -0x1 ;  /* 0xffffffffff0b7424 */ /* 0x000fe400078e00ff */
[----:B------:R-:W-:Y:S01]  /*6810*/  ISETP.NE.AND.EX P0, PT, R29, RZ, PT, P0 ;  /* 0x000000ff1d00720c */ /* 0x000fe20003f05300 */
[----:B------:R3:W2:Y:S01]  /*6820*/  F2I.U32.TRUNC.NTZ R20, R9 ;  /* 0x0000000900147305 */ /* 0x0006a2000020f000 */
[----:B------:R-:W3:Y:S01]  /*6830*/  LDC R22, c[0x0][0x148] ;  /* 0x00005200ff167b82 */ /* 0x000ee20000000800 */
[----:B0-----:R-:W-:-:S02]  /*6840*/  SHF.R.U64 R17, R10, R14, R7 ;  /* 0x0000000e0a117219 */ /* 0x001fc40000001207 */
[----:B------:R-:W-:-:S05]  /*6850*/  SHF.R.U32.HI R10, RZ, R14, R7 ;  /* 0x0000000eff0a7219 */ /* 0x000fca0000011607 */
[----:B------:R-:W0:Y:S01]  /*6860*/  LDC R21, c[0x0][0x700] ;  /* 0x0001c000ff157b82 */ /* 0x000e220000000800 */
[-CC-:B-1----:R-:W-:Y:S02]  /*6870*/  SHF.R.U64 R16, R17, R13.reuse, R10.reuse ;  /* 0x0000000d11107219 */ /* 0x182fe4000000120a */
[----:B------:R-:W-:Y:S01]  /*6880*/  SHF.R.U32.HI R7, RZ, R13, R10 ;  /* 0x0000000dff077219 */ /* 0x000fe2000001160a */
[----:B------:R-:W-:-:S04]  /*6890*/  IMAD.MOV.U32 R13, RZ, RZ, 0x1 ;  /* 0x00000001ff0d7424 */ /* 0x000fc800078e00ff */
[----:B------:R-:W1:Y:S01]  /*68a0*/  LDC R27, c[0x0][0x748] ;  /* 0x0001d200ff1b7b82 */ /* 0x000e620000000800 */
[-C--:B--2---:R-:W-:Y:S02]  /*68b0*/  SHF.L.U32 R10, R11, R26.reuse, RZ ;  /* 0x0000001a0b0a7219 */ /* 0x084fe400000006ff */
[-CC-:B------:R-:W-:Y:S02]  /*68c0*/  SHF.R.U64 R19, R16, R26.reuse, R7.reuse ;  /* 0x0000001a10137219 */ /* 0x180fe40000001207 */
[----:B------:R-:W-:Y:S02]  /*68d0*/  SHF.R.U32.HI R11, RZ, R26, R7 ;  /* 0x0000001aff0b7219 */ /* 0x000fe40000011607 */
[----:B------:R-:W-:Y:S01]  /*68e0*/  LOP3.LUT R23, RZ, R10, RZ, 0x33, !PT ;  /* 0x0000000aff177212 */ /* 0x000fe200078e33ff */
[----:B----4-:R-:W2:Y:S01]  /*68f0*/  LDC R30, c[0x0][0x738] ;  /* 0x0001ce00ff1e7b82 */ /* 0x010ea20000000800 */
[----:B------:R-:W-:Y:S01]  /*6900*/  SHF.L.U32 R26, R13, R26, RZ ;  /* 0x0000001a0d1a7219 */ /* 0x000fe200000006ff */
[----:B------:R-:W-:-:S06]  /*6910*/  IMAD.MOV.U32 R10, RZ, RZ, R19 ;  /* 0x000000ffff0a7224 */ /* 0x000fcc00078e0013 */
[----:B------:R-:W4:Y:S01]  /*6920*/  LDC R31, c[0x0][0x710] ;  /* 0x0001c400ff1f7b82 */ /* 0x000f220000000800 */
[----:B------:R-:W-:Y:S05]  /*6930*/  @!P0 BRA `(.L_x_149) ;  /* 0x0000000000288947 */ /* 0x000fea0003800000 */
        /* <DEDUP_REMOVED lines=10> */
.L_x_149:
[----:B-1----:R-:W-:Y:S01]  /*69e0*/  SHF.R.U64 R7, R10, R27, R11 ;  /* 0x0000001b0a077219 */ /* 0x002fe2000000120b */
[----:B0-----:R-:W-:Y:S01]  /*69f0*/  VIADD R12, R21, 0xffffffff ;  /* 0xffffffff150c7836 */ /* 0x001fe20000000000 */
[----:B------:R-:W-:Y:S01]  /*6a00*/  LOP3.LUT R16, R16, R23, RZ, 0xc0, !PT ;  /* 0x0000001710107212 */ /* 0x000fe200078ec0ff */
[----:B------:R-:W-:Y:S02]  /*6a10*/  IMAD.MOV R20, RZ, RZ, -R20 ;  /* 0x000000ffff147224 */ /* 0x000fe400078e0a14 */
[----:B------:R-:W-:Y:S01]  /*6a20*/  IMAD.MOV R10, RZ, RZ, -R7 ;  /* 0x000000ffff0a7224 */ /* 0x000fe200078e0a07 */
[----:B------:R-:W-:Y:S01]  /*6a30*/  LOP3.LUT R12, R17, R12, RZ, 0xc0, !PT ;  /* 0x0000000c110c7212 */ /* 0x000fe200078ec0ff */
[----:B---3--:R-:W-:Y:S02]  /*6a40*/  IMAD R9, R26, R7, R16 ;  /* 0x000000071a097224 */ /* 0x008fe400078e0210 */
[----:B------:R-:W-:Y:S02]  /*6a50*/  @P3 IMAD R24, R22, R20, R25 ;  /* 0x0000001416183224 */ /* 0x000fe400078e0219 */
[----:B--2---:R-:W-:-:S02]  /*6a60*/  IMAD R7, R10, R30, R19 ;  /* 0x0000001e0a077224 */ /* 0x004fc400078e0213 */
[----:B----4-:R-:W-:Y:S02]  /*6a70*/  IMAD R9, R9, R31, R24 ;  /* 0x0000001f09097224 */ /* 0x010fe400078e0218 */
[----:B------:R-:W-:Y:S02]  /*6a80*/  IMAD.MOV.U32 R11, RZ, RZ, 0x1 ;  /* 0x00000001ff0b7424 */ /* 0x000fe400078e00ff */
[----:B------:R-:W-:-:S03]  /*6a90*/  IMAD R10, R7, R21, R12 ;  /* 0x00000015070a7224 */ /* 0x000fc600078e020c */
[----:B------:R-:W-:Y:S01]  /*6aa0*/  PRMT R7, R11, 0x7610, R7 ;  /* 0x000076100b077816 */ /* 0x000fe20000000007 */
[----:B------:R-:W-:Y:S01]  /*6ab0*/  IMAD.MOV.U32 R11, RZ, RZ, R18 ;  /* 0x000000ffff0b7224 */ /* 0x000fe200078e0012 */
[----:B------:R-:W-:Y:S02]  /*6ac0*/  SEL R16, R10, R9, !P3 ;  /* 0x000000090a107207 */ /* 0x000fe40005800000 */
[----:B------:R-:W-:-:S07]  /*6ad0*/  SEL R9, R9, R10, !P3 ;  /* 0x0000000a09097207 */ /* 0x000fce0005800000 */
.L_x_147:
[----:B------:R-:W-:Y:S01]  /*6ae0*/  LOP3.LUT P0, RZ, R7, 0xff, RZ, 0xc0, !PT ;  /* 0x000000ff07ff7812 */ /* 0x000fe2000780c0ff */
[----:B------:R-:W-:-:S12]  /*6af0*/  IMAD.MOV.U32 R12, RZ, RZ, R9 ;  /* 0x000000ffff0c7224 */ /* 0x000fd800078e0009 */
[----:B------:R-:W-:Y:S05]  /*6b00*/  @P0 BRA `(.L_x_150) ;  /* 0xffffffa400400947 */ /* 0x000fea000383ffff */
[----:B------:R-:W-:Y:S05]  /*6b10*/  EXIT ;  /* 0x000000000000794d */ /* 0x000fea0003800000 */
.L_x_4:
[----:B0-----:R-:W-:Y:S01]  /*6b20*/  ULDC.64 UR4, c[0x0][0x750] ;  /* 0x0001d40000047ab9 */ /* 0x001fe20000000a00 */
        /* <DEDUP_REMOVED lines=25> */
.L_x_152:
        /* <DEDUP_REMOVED lines=17> */
[----:B------:R-:W-:-:S03]  /*6dd0*/  IMAD.MOV.U32 R11, RZ, RZ, 0x1 ;  /* 0x00000001ff0b7424 */ /* 0x000fc600078e00ff */
[-C--:B0-----:R-:W-:Y:S02]  /*6de0*/  SHF.R.U64 R14, R10, R22.reuse, R5 ;  /* 0x000000160a0e7219 */ /* 0x081fe40000001205 */
[----:B------:R-:W-:Y:S02]  /*6df0*/  I2FP.F32.U32 R10, R7 ;  /* 0x00000007000a7245 */ /* 0x000fe40000201000 */
[----:B------:R-:W0:Y:S01]  /*6e00*/  LDC R12, c[0x0][0x758] ;  /* 0x0001d600ff0c7b82 */ /* 0x000e220000000800 */
[----:B-1----:R-:W-:Y:S01]  /*6e10*/  ISETP.NE.U32.AND P0, PT, R26, RZ, PT ;  /* 0x000000ff1a00720c */ /* 0x002fe20003f05070 */
[----:B---3--:R-:W-:Y:S02]  /*6e20*/  IMAD.MOV R9, RZ, RZ, -R13 ;  /* 0x000000ffff097224 */ /* 0x008fe400078e0a0d */
[----:B------:R-:W-:Y:S01]  /*6e30*/  FMUL R10, R10, UR4 ;  /* 0x000000040a0a7c20 */ /* 0x000fe20008400000 */
[----:B------:R-:W-:Y:S02]  /*6e40*/  SHF.R.U32.HI R5, RZ, R22, R5 ;  /* 0x00000016ff057219 */ /* 0x000fe40000011605 */
[----:B------:R-:W-:Y:S01]  /*6e50*/  ISETP.NE.AND.EX P0, PT, R27, RZ, PT, P0 ;  /* 0x000000ff1b00720c */ /* 0x000fe20003f05300 */
[----:B------:R1:W3:Y:S01]  /*6e60*/  F2I.U32.TRUNC.NTZ R17, R10 ;  /* 0x0000000a00117305 */ /* 0x0002e2000020f000 */
[----:B------:R-:W1:Y:S01]  /*6e70*/  LDC R24, c[0x0][0x148] ;  /* 0x00005200ff187b82 */ /* 0x000e620000000800 */
[----:B--2---:R-:W-:-:S02]  /*6e80*/  IMAD R22, R15, R9, R8 ;  /* 0x000000090f167224 */ /* 0x004fc400078e0208 */
[----:B------:R-:W-:-:S05]  /*6e90*/  IMAD.MOV.U32 R9, RZ, RZ, -0x1 ;  /* 0xffffffffff097424 */ /* 0x000fca00078e00ff */
[----:B------:R-:W2:Y:S01]  /*6ea0*/  LDC R19, c[0x0][0x700] ;  /* 0x0001c000ff137b82 */ /* 0x000ea20000000800 */
[-CC-:B----4-:R-:W-:Y:S02]  /*6eb0*/  SHF.R.U64 R18, R14, R20.reuse, R5.reuse ;  /* 0x000000140e127219 */ /* 0x190fe40000001205 */
[----:B------:R-:W-:-:S05]  /*6ec0*/  SHF.R.U32.HI R5, RZ, R20, R5 ;  /* 0x00000014ff057219 */ /* 0x000fca0000011605 */
[----:B------:R-:W4:Y:S01]  /*6ed0*/  LDC R21, c[0x0][0x748] ;  /* 0x0001d200ff157b82 */ /* 0x000f220000000800 */
[-C--:B0-----:R-:W-:Y:S02]  /*6ee0*/  SHF.L.U32 R8, R9, R12.reuse, RZ ;  /* 0x0000000c09087219 */ /* 0x081fe400000006ff */
[--C-:B------:R-:W-:Y:S02]  /*6ef0*/  SHF.R.U64 R20, R18, R12, R5.reuse ;  /* 0x0000000c12147219 */ /* 0x100fe40000001205 */
[----:B------:R-:W-:Y:S02]  /*6f00*/  LOP3.LUT R29, RZ, R8, RZ, 0x33, !PT ;  /* 0x00000008ff1d7212 */ /* 0x000fe400078e33ff */
[-C--:B------:R-:W-:Y:S01]  /*6f10*/  SHF.R.U32.HI R9, RZ, R12.reuse, R5 ;  /* 0x0000000cff097219 */ /* 0x080fe20000011605 */
[----:B------:R-:W0:Y:S01]  /*6f20*/  LDC R23, c[0x0][0x738] ;  /* 0x0001ce00ff177b82 */ /* 0x000e220000000800 */
[----:B------:R-:W-:Y:S01]  /*6f30*/  SHF.L.U32 R25, R11, R12, RZ ;  /* 0x0000000c0b197219 */ /* 0x000fe200000006ff */
[----:B------:R-:W-:-:S06]  /*6f40*/  IMAD.MOV.U32 R8, RZ, RZ, R20 ;  /* 0x000000ffff087224 */ /* 0x000fcc00078e0014 */
[----:B------:R-:W0:Y:S01]  /*6f50*/  LDC R28, c[0x0][0x710] ;  /* 0x0001c400ff1c7b82 */ /* 0x000e220000000800 */
[----:B-1-3--:R-:W-:Y:S05]  /*6f60*/  @!P0 BRA `(.L_x_153) ;  /* 0x0000000000288947 */ /* 0x00afea0003800000 */
[----:B------:R-:W1:Y:S02]  /*6f70*/  LDC R5, c[0x0][0x74c] ;  /* 0x0001d300ff057b82 */ /* 0x000e640000000800 */
[----:B-1----:R-:W-:-:S05]  /*6f80*/  IADD3 R5, P0, R20, R5, RZ ;  /* 0x0000000514057210 */ /* 0x002fca0007f1e0ff */
        /* <DEDUP_REMOVED lines=8> */
.L_x_153:
[----:B----4-:R-:W-:Y:S01]  /*7010*/  SHF.R.U64 R8, R8, R21, R9 ;  /* 0x0000001508087219 */ /* 0x010fe20000001209 */
[----:B--2---:R-:W-:Y:S01]  /*7020*/  VIADD R13, R19, 0xffffffff ;  /* 0xffffffff130d7836 */ /* 0x004fe20000000000 */
[----:B------:R-:W-:Y:S01]  /*7030*/  LOP3.LUT R5, R18, R29, RZ, 0xc0, !PT ;  /* 0x0000001d12057212 */ /* 0x000fe200078ec0ff */
[----:B------:R-:W-:Y:S02]  /*7040*/  IMAD.MOV R17, RZ, RZ, -R17 ;  /* 0x000000ffff117224 */ /* 0x000fe400078e0a11 */
[----:B------:R-:W-:Y:S02]  /*7050*/  IMAD.MOV R9, RZ, RZ, -R8 ;  /* 0x000000ffff097224 */ /* 0x000fe400078e0a08 */
[----:B------:R-:W-:Y:S01]  /*7060*/  IMAD R11, R25, R8, R5 ;  /* 0x00000008190b7224 */ /* 0x000fe200078e0205 */
[----:B------:R-:W-:Y:S01]  /*7070*/  LOP3.LUT R8, R14, R13, RZ, 0xc0, !PT ;  /* 0x0000000d0e087212 */ /* 0x000fe200078ec0ff */
[----:B------:R-:W-:Y:S02]  /*7080*/  @P3 IMAD R22, R24, R17, R7 ;  /* 0x0000001118163224 */ /* 0x000fe400078e0207 */
[----:B0-----:R-:W-:-:S02]  /*7090*/  IMAD R5, R9, R23, R20 ;  /* 0x0000001709057224 */ /* 0x001fc400078e0214 */
[----:B------:R-:W-:Y:S02]  /*70a0*/  IMAD R11, R11, R28, R22 ;  /* 0x0000001c0b0b7224 */ /* 0x000fe400078e0216 */
[----:B------:R-:W-:Y:S02]  /*70b0*/  IMAD R8, R5, R19, R8 ;  /* 0x0000001305087224 */ /* 0x000fe400078e0208 */
[----:B------:R-:W-:Y:S02]  /*70c0*/  IMAD.MOV.U32 R7, RZ, RZ, 0x1 ;  /* 0x00000001ff077424 */ /* 0x000fe400078e00ff */
[----:B------:R-:W-:Y:S01]  /*70d0*/  IMAD.MOV.U32 R10, RZ, RZ, R16 ;  /* 0x000000ffff0a7224 */ /* 0x000fe200078e0010 */
[----:B------:R-:W-:Y:S02]  /*70e0*/  SEL R14, R8, R11, !P3 ;  /* 0x0000000b080e7207 */ /* 0x000fe40005800000 */
[----:B------:R-:W-:Y:S02]  /*70f0*/  PRMT R5, R7, 0x7610, R5 ;  /* 0x0000761007057816 */ /* 0x000fe40000000005 */
[----:B------:R-:W-:-:S07]  /*7100*/  SEL R11, R11, R8, !P3 ;  /* 0x000000080b0b7207 */ /* 0x000fce0005800000 */
.L_x_151:
[----:B------:R-:W-:-:S08]  /*7110*/  NOP ;  /* 0x0000000000007918 */ /* 0x000fd00000000000 */
[----:B------:R-:W0:-:S00]  /*7120*/  USETMAXREG.DEALLOC.CTAPOOL 0x28 ;  /* 0x00000028000079c8 */ /* 0x000e0000080e0500 */
[----:B0-----:R-:W-:-:S13]  /*7130*/  ISETP.NE.AND P0, PT, R6, RZ, PT ;  /* 0x000000ff0600720c */ /* 0x001fda0003f05270 */
[----:B------:R-:W-:Y:S05]  /*7140*/  @P0 EXIT ;  /* 0x000000000000094d */ /* 0x000fea0003800000 */
[----:B------:R-:W-:Y:S01]  /*7150*/  LOP3.LUT P0, RZ, R5, 0xff, RZ, 0xc0, !PT ;  /* 0x000000ff05ff7812 */ /* 0x000fe2000780c0ff */
[----:B------:R-:W-:Y:S02]  /*7160*/  IMAD.MOV.U32 R5, RZ, RZ, 0x1 ;  /* 0x00000001ff057424 */ /* 0x000fe400078e00ff */
[----:B------:R-:W-:-:S10]  /*7170*/  IMAD.MOV.U32 R13, RZ, RZ, RZ ;  /* 0x000000ffff0d7224 */ /* 0x000fd400078e00ff */
[----:B------:R-:W-:Y:S05]  /*7180*/  @!P0 BRA `(.L_x_154) ;  /* 0x0000000c00608947 */ /* 0x000fea0003800000 */
[----:B------:R-:W0:Y:S01]  /*7190*/  LDC R5, c[0x0][0x28c] ;  /* 0x0000a300ff057b82 */ /* 0x000e220000000800 */
[----:B------:R-:W-:Y:S01]  /*71a0*/  ULDC UR5, c[0x0][0x758] ;  /* 0x0001d60000057ab9 */ /* 0x000fe20000000800 */
[----:B------:R-:W-:Y:S01]  /*71b0*/  UMOV UR7, 0xffffffff ;  /* 0xffffffff00077882 */ /* 0x000fe20000000000 */
[----:B------:R-:W-:Y:S01]  /*71c0*/  ULDC UR6, c[0x0][0xc] ;  /* 0x0000030000067ab9 */ /* 0x000fe20000000800 */
[----:B------:R-:W-:Y:S01]  /*71d0*/  USHF.L.U32 UR9, UR7, UR5, URZ ;  /* 0x0000000507097299 */ /* 0x000fe2000800063f */
[C---:B------:R-:W-:Y:S01]  /*71e0*/  LOP3.LUT P2, RZ, R0.reuse, 0x7f, RZ, 0xc0, !PT ;  /* 0x0000007f00ff7812 */ /* 0x040fe2000784c0ff */
[----:B------:R-:W-:Y:S01]  /*71f0*/  UMOV UR8, 0x1 ;  /* 0x0000000100087882 */ /* 0x000fe20000000000 */
[----:B------:R-:W-:Y:S01]  /*7200*/  ULDC UR7, c[0x0][0x10] ;  /* 0x0000040000077ab9 */ /* 0x000fe20000000800 */
[----:B------:R-:W-:Y:S01]  /*7210*/  LOP3.LUT P0, RZ, R0, 0x1f, RZ, 0xc0, !PT ;  /* 0x0000001f00ff7812 */ /* 0x000fe2000780c0ff */
[----:B------:R-:W-:Y:S01]  /*7220*/  UIMAD.WIDE.U32 UR6, UR6, UR7, URZ ;  /* 0x00000007060672a5 */ /* 0x000fe2000f8e003f */
[----:B------:R-:W-:Y:S01]  /*7230*/  BSSY B0, `(.L_x_154) ;  /* 0x00000cd000007945 */ /* 0x000fe20003800000 */
[----:B------:R-:W-:Y:S01]  /*7240*/  USHF.L.U32 UR5, UR8, UR5, URZ ;  /* 0x0000000508057299 */ /* 0x000fe2000800063f */
[----:B------:R-:W-:Y:S01]  /*7250*/  IMAD.MOV.U32 R15, RZ, RZ, 0x1 ;  /* 0x00000001ff0f7424 */ /* 0x000fe200078e00ff */
[----:B------:R-:W-:Y:S01]  /*7260*/  LOP3.LUT R16, R4, 0x2, RZ, 0xfc, !PT ;  /* 0x0000000204107812 */ /* 0x000fe200078efcff */
[----:B------:R-:W-:Y:S01]  /*7270*/  ULDC UR8, c[0x0][0x14] ;  /* 0x0000050000087ab9 */ /* 0x000fe20000000800 */
[----:B------:R-:W-:Y:S01]  /*7280*/  PLOP3.LUT P0, PT, P0, P2, PT, 0x8a, 0x0 ;  /* 0x000000000000781c */ /* 0x000fe20000705172 */
[----:B------:R-:W-:Y:S01]  /*7290*/  UIMAD.WIDE.U32 UR30, UR6, UR8, URZ ;  /* 0x00000008061e72a5 */ /* 0x000fe2000f8e003f */
[----:B------:R-:W-:Y:S01]  /*72a0*/  IMAD.MOV.U32 R13, RZ, RZ, RZ ;  /* 0x000000ffff0d7224 */ /* 0x000fe200078e00ff */
[----:B------:R-:W-:Y:S01]  /*72b0*/  UIMAD UR13, UR7, UR8, URZ ;  /* 0x00000008070d72a4 */ /* 0x000fe2000f8e023f */
[----:B------:R-:W-:Y:S01]  /*72c0*/  ULDC UR4, c[0x0][0x700] ;  /* 0x0001c00000047ab9 */ /* 0x000fe20000000800 */
[----:B------:R-:W-:-:S02]  /*72d0*/  ULOP3.LUT UR21, URZ, UR9, URZ, 0x33, !UPT ;  /* 0x000000093f157292 */ /* 0x000fc4000f8e333f */
[----:B------:R-:W-:Y:S01]  /*72e0*/  UIADD3 UR4, UR4, -0x1, URZ ;  /* 0xffffffff04047890 */ /* 0x000fe2000fffe03f */
[----:B0-----:R-:W-:Y:S01]  /*72f0*/  VIADD R5, R5, 0x3f ;  /* 0x0000003f05057836 */ /* 0x001fe20000000000 */
[----:B------:R-:W-:Y:S01]  /*7300*/  UIADD3 UR13, UR31, UR13, URZ ;  /* 0x0000000d1f0d7290 */ /* 0x000fe2000fffe03f */
[----:B------:R-:W-:-:S03]  /*7310*/  ULDC.64 UR32, c[0x0][0x198] ;  /* 0x0000660000207ab9 */ /* 0x000fc60000000a00 */
[----:B------:R-:W-:-:S04]  /*7320*/  SHF.R.S32.HI R6, RZ, 0x1f, R5 ;  /* 0x0000001fff067819 */ /* 0x000fc80000011405 */
[----:B------:R-:W-:Y:S01]  /*7330*/  LEA.HI R6, R6, R5, RZ, 0x6 ;  /* 0x0000000506067211 */ /* 0x000fe200078f30ff */
[----:B------:R-:W-:-:S03]  /*7340*/  IMAD.MOV.U32 R5, RZ, RZ, 0x1 ;  /* 0x00000001ff057424 */ /* 0x000fc600078e00ff */
[----:B------:R-:W-:-:S05]  /*7350*/  SHF.R.S32.HI R12, RZ, 0x6, R6 ;  /* 0x00000006ff0c7819 */ /* 0x000fca0000011406 */
[----:B------:R-:W-:-:S07]  /*7360*/  VIADD R0, R12, 0x1 ;  /* 0x000000010c007836 */ /* 0x000fce0000000000 */
.L_x_166:
[----:B------:R-:W-:-:S03]  /*7370*/  UMOV UR6, 0xffffffff ;  /* 0xffffffff00067882 */ /* 0x000fc60000000000 */
[----:B------:R-:W-:Y:S05]  /*7380*/  BRA.DIV UR6, `(.L_x_155) ;  /* 0x00000012066c7947 */ /* 0x000fea000b800000 */
[----:B------:R-:W-:-:S13]  /*7390*/  ELECT P1, URZ, PT ;  /* 0x00000000003f782f */ /* 0x000fda0003820000 */
.L_x_182:
[----:B------:R-:W0:Y:S01]  /*73a0*/  LDC R6, c[0x0][0x28c] ;  /* 0x0000a300ff067b82 */ /* 0x000e220000000800 */
[----:B------:R-:W-:Y:S01]  /*73b0*/  BSSY B1, `(.L_x_156) ;  /* 0x0000044000017945 */ /* 0x000fe20003800000 */
[----:B0-----:R-:W-:-:S13]  /*73c0*/  ISETP.LT.OR P1, PT, R6, 0x1, !P1 ;  /* 0x000000010600780c */ /* 0x001fda0004f21670 */
[----:B------:R-:W-:Y:S05]  /*73d0*/  @P1 BRA `(.L_x_157) ;  /* 0x0000000400041947 */ /* 0x000fea0003800000 */
[----:B------:R-:W-:Y:S01]  /*73e0*/  IMAD.SHL.U32 R17, R11, 0x80, RZ ;  /* 0x000000800b117824 */ /* 0x000fe200078e00ff */
[----:B------:R-:W-:Y:S01]  /*73f0*/  CS2R R20, SRZ ;  /* 0x0000000000147805 */ /* 0x000fe2000001ff00 */
[----:B------:R-:W-:Y:S02]  /*7400*/  IMAD.SHL.U32 R18, R14, 0x80, RZ ;  /* 0x000000800e127824 */ /* 0x000fe400078e00ff */
[----:B------:R-:W-:Y:S02]  /*7410*/  IMAD.MOV.U32 R6, RZ, RZ, R0 ;  /* 0x000000ffff067224 */ /* 0x000fe400078e0000 */
[----:B------:R-:W-:Y:S02]  /*7420*/  IMAD.MOV.U32 R7, RZ, RZ, R5 ;  /* 0x000000ffff077224 */ /* 0x000fe400078e0005 */
[----:B------:R-:W-:Y:S02]  /*7430*/  IMAD.MOV.U32 R8, RZ, RZ, R13 ;  /* 0x000000ffff087224 */ /* 0x000fe400078e000d */
[----:B------:R-:W-:-:S07]  /*7440*/  IMAD.MOV.U32 R22, RZ, RZ, RZ ;  /* 0x000000ffff167224 */ /* 0x000fce00078e00ff */
.L_x_161:
[----:B------:R-:W0:Y:S01]  /*7450*/  S2R R14, SR_CgaCtaId ;  /* 0x00000000000e7919 */ /* 0x000e220000008800 */
[----:B------:R-:W-:Y:S01]  /*7460*/  MOV R9, 0x400 ;  /* 0x0000040000097802 */ /* 0x000fe20000000f00 */
[----:B------:R-:W1:Y:S03]  /*7470*/  @!P2 LDC R11, c[0x0][0x640] ;  /* 0x00019000ff0bab82 */ /* 0x000e660000000800 */
[----:B0-----:R-:W-:Y:S02]  /*7480*/  LEA R19, R14, R9, 0x18 ;  /* 0x000000090e137211 */ /* 0x001fe400078ec0ff */
[----:B------:R-:W-:-:S03]  /*7490*/  SHF.L.U32 R9, R7, 0x1f, RZ ;  /* 0x0000001f07097819 */ /* 0x000fc600000006ff */
[----:B------:R-:W-:-:S04]  /*74a0*/  IMAD R14, R8, 0x8, R19 ;  /* 0x00000008080e7824 */ /* 0x000fc800078e0213 */
[----:B------:R-:W0:Y:S02]  /*74b0*/  SYNCS.PHASECHK.TRANS64.TRYWAIT P1, [R14+URZ+0x48], R9 ;  /* 0x000048090e0075a7 */ /* 0x000e24000802017f */
[----:B01----:R-:W-:Y:S05]  /*74c0*/  @!P1 BRA `(.L_x_158) ;  /* 0x00000010003c9947 */ /* 0x003fea0003800000 */
.L_x_183:
[----:B0-----:R-:W-:Y:S01]  /*74d0*/  PRMT R9, R16, 0x9910, RZ ;  /* 0x0000991010097816 */ /* 0x001fe200000000ff */
[----:B------:R0:W-:Y:S03]  /*74e0*/  @!P2 SYNCS.ARRIVE.TRANS64 RZ, [R14+URZ], R11 ;  /* 0x0000000b0effa9a7 */ /* 0x0001e6000800003f */
[----:B------:R-:W-:-:S13]  /*74f0*/  ISETP.NE.AND P1, PT, R9, 0x2, PT ;  /* 0x000000020900780c */ /* 0x000fda0003f25270 */
[----:B0-----:R-:W-:Y:S05]  /*7500*/  @P1 BRA `(.L_x_159) ;  /* 0x0000000000041947 */ /* 0x001fea0003800000 */
[----:B------:R-:W-:Y:S01]  /*7510*/  BPT.TRAP 0x1 ;  /* 0x000000040000795c */ /* 0x000fe20000300000 */
.L_x_159:
[----:B------:R-:W-:Y:S05]  /*7520*/  @P0 BRA `(.L_x_160) ;  /* 0x0000000000040947 */ /* 0x000fea0003800000 */
[----:B------:R-:W-:Y:S01]  /*7530*/  BPT.TRAP 0x1 ;  /* 0x000000040000795c */ /* 0x000fe20000300000 */
.L_x_160:
[--C-:B------:R-:W-:Y:S01]  /*7540*/  IMAD R9, R8, 0x2000, R19.reuse ;  /* 0x0000200008097824 */ /* 0x100fe200078e0213 */
[----:B------:R-:W-:Y:S01]  /*7550*/  R2UR UR25, R14 ;  /* 0x000000000e1972ca */ /* 0x000fe200000e0000 */
[----:B------:R-:W-:Y:S01]  /*7560*/  VIADD R6, R6, 0xffffffff ;  /* 0xffffffff06067836 */ /* 0x000fe20000000000 */
[----:B------:R-:W-:Y:S01]  /*7570*/  R2UR UR28, R10 ;  /* 0x000000000a1c72ca */ /* 0x000fe200000e0000 */
[----:B------:R-:W-:Y:S01]  /*7580*/  UIADD3 UR6, UP0, UR32, 0xf0, URZ ;  /* 0x000000f020067890 */ /* 0x000fe2000ff1e03f */
[----:B------:R-:W-:Y:S01]  /*7590*/  R2UR UR24, R9 ;  /* 0x00000000091872ca */ /* 0x000fe200000e0000 */
[C-C-:B------:R-:W-:Y:S01]  /*75a0*/  IMAD R9, R8.reuse, 0x400, R19.reuse ;  /* 0x0000040008097824 */ /* 0x140fe200078e0213 */
[----:B------:R-:W-:Y:S01]  /*75b0*/  R2UR UR27, R17 ;  /* 0x00000000111b72ca */ /* 0x000fe200000e0000 */
[----:B------:R-:W-:Y:S01]  /*75c0*/  IMAD R19, R8, 0x4000, R19 ;  /* 0x0000400008137824 */ /* 0x000fe200078e0213 */
[----:B------:R-:W-:Y:S01]  /*75d0*/  R2UR UR26, R21 ;  /* 0x00000000151a72ca */ /* 0x000fe200000e0000 */
[----:B------:R-:W-:Y:S01]  /*75e0*/  UIADD3 UR14, UP1, UR32, 0x1f0, URZ ;  /* 0x000001f0200e7890 */ /* 0x000fe2000ff3e03f */
[----:B------:R-:W-:Y:S01]  /*75f0*/  R2UR UR16, R9 ;  /* 0x00000000091072ca */ /* 0x000fe200000e0000 */
[----:B------:R-:W-:Y:S01]  /*7600*/  UIADD3 UR34, UP2, UR32, 0x2f0, URZ ;  /* 0x000002f020227890 */ /* 0x000fe2000ff5e03f */
[----:B------:R-:W-:Y:S01]  /*7610*/  R2UR UR8, R19 ;  /* 0x00000000130872ca */ /* 0x000fe200000e0000 */
[----:B------:R-:W-:Y:S01]  /*7620*/  UIADD3.X UR7, URZ, UR33, URZ, UP0, !UPT ;  /* 0x000000213f077290 */ /* 0x000fe200087fe43f */
[----:B------:R-:W-:Y:S01]  /*7630*/  R2UR UR19, R22 ;  /* 0x00000000161372ca */ /* 0x000fe200000e0000 */
[----:B------:R-:W-:Y:S01]  /*7640*/  UIADD3.X UR15, URZ, UR33, URZ, UP1, !UPT ;  /* 0x000000213f0f7290 */ /* 0x000fe20008ffe43f */
[----:B------:R-:W-:Y:S01]  /*7650*/  R2UR UR10, R20 ;  /* 0x00000000140a72ca */ /* 0x000fe200000e0000 */
[----:B------:R-:W-:Y:S01]  /*7660*/  UIADD3 UR24, UR24, 0x180, URZ ;  /* 0x0000018018187890 */ /* 0x000fe2000fffe03f */
[----:B------:R-:W-:Y:S01]  /*7670*/  R2UR UR11, R18 ;  /* 0x00000000120b72ca */ /* 0x000fe200000e0000 */
[----:B------:R-:W-:Y:S01]  /*7680*/  VIADD R8, R8, 0x1 ;  /* 0x0000000108087836 */ /* 0x000fe20000000000 */
[----:B------:R-:W-:Y:S01]  /*7690*/  ISETP.GT.AND P4, PT, R6, 0x1, PT ;  /* 0x000000010600780c */ /* 0x000fe20003f84270 */
[----:B------:R-:W-:Y:S01]  /*76a0*/  UIADD3.X UR35, URZ, UR33, URZ, UP2, !UPT ;  /* 0x000000213f237290 */ /* 0x000fe200097fe43f */
[----:B------:R-:W-:Y:S01]  /*76b0*/  VIADD R22, R22, 0x1 ;  /* 0x0000000116167836 */ /* 0x000fe20000000000 */
[----:B------:R-:W-:Y:S01]  /*76c0*/  UIADD3 UR16, UR16, 0x36180, URZ ;  /* 0x0003618010107890 */ /* 0x000fe2000fffe03f */
[----:B------:R-:W-:Y:S01]  /*76d0*/  ISETP.NE.AND P1, PT, R8, 0x9, PT ;  /* 0x000000090800780c */ /* 0x000fe20003f25270 */
[----:B------:R-:W-:Y:S01]  /*76e0*/  UIADD3 UR8, UR8, 0x12180, URZ ;  /* 0x0001218008087890 */ /* 0x000fe2000fffe03f */
[----:B------:R-:W-:Y:S01]  /*76f0*/  VIADD R21, R21, 0x20 ;  /* 0x0000002015157836 */ /* 0x000fe20000000000 */
[----:B------:R-:W-:Y:S01]  /*7700*/  UMOV UR22, 0x0 ;  /* 0x0000000000167882 */ /* 0x000fe20000000000 */
[----:B------:R-:W-:Y:S01]  /*7710*/  UMOV UR23, 0x10000000 ;  /* 0x1000000000177882 */ /* 0x000fe20000000000 */
[----:B------:R-:W-:Y:S01]  /*7720*/  UMOV UR17, UR25 ;  /* 0x0000001900117c82 */ /* 0x000fe20008000000 */
[----:B------:R-:W-:Y:S01]  /*7730*/  UMOV UR20, UR28 ;  /* 0x0000001c00147c82 */ /* 0x000fe20008000000 */
[----:B------:R-:W-:Y:S01]  /*7740*/  UMOV UR18, UR27 ;  /* 0x0000001b00127c82 */ /* 0x000fe20008000000 */
[----:B------:R0:W-:Y:S01]  /*7750*/  UTMALDG.3D [UR24], [UR6], desc[UR22] ;  /* 0x00001618060075b4 */ /* 0x0001e20008011000 */
[----:B------:R-:W-:Y:S01]  /*7760*/  UMOV UR9, UR25 ;  /* 0x0000001900097c82 */ /* 0x000fe20008000000 */
[----:B------:R-:W-:Y:S01]  /*7770*/  UMOV UR12, UR28 ;  /* 0x0000001c000c7c82 */ /* 0x000fe20008000000 */
[----:B------:R-:W-:Y:S01]  /*7780*/  SEL R14, RZ, 0x1, P1 ;  /* 0x00000001ff0e7807 */ /* 0x000fe20000800000 */
[----:B------:R-:W-:Y:S01]  /*7790*/  VIADD R20, R20, 0x40 ;  /* 0x0000004014147836 */ /* 0x000fe20000000000 */
[----:B------:R-:W-:-:S02]  /*77a0*/  SEL R8, R8, RZ, P1 ;  /* 0x000000ff08087207 */ /* 0x000fc40000800000 */
[----:B------:R-:W-:Y:S01]  /*77b0*/  LOP3.LUT R7, R7, R14, RZ, 0x3c, !PT ;  /* 0x0000000e07077212 */ /* 0x000fe200078e3cff */
[----:B------:R0:W-:Y:S01]  /*77c0*/  UTMALDG.3D [UR16], [UR14], desc[UR22] ;  /* 0x000016100e0075b4 */ /* 0x0001e20008011000 */
[----:B------:R0:W-:Y:S02]  /*77d0*/  UTMALDG.3D [UR8], [UR34], desc[UR22] ;  /* 0x00001608220075b4 */ /* 0x0001e40008011000 */
[----:B0-----:R-:W-:Y:S05]  /*77e0*/  @P4 BRA `(.L_x_161) ;  /* 0xfffffffc00184947 */ /* 0x001fea000383ffff */
.L_x_157:
[----:B------:R-:W-:Y:S05]  /*77f0*/  BSYNC B1 ;  /* 0x0000000000017941 */ /* 0x000fea0003800000 */
.L_x_156:
[----:B------:R-:W-:Y:S01]  /*7800*/  LOP3.LUT P4, RZ, R15, 0xff, RZ, 0xc0, !PT ;  /* 0x000000ff0fff7812 */ /* 0x000fe2000788c0ff */
[----:B------:R-:W-:Y:S01]  /*7810*/  IMAD.IADD R13, R12, 0x1, R13 ;  /* 0x000000010c0d7824 */ /* 0x000fe200078e020d */
[----:B------:R-:W-:Y:S01]  /*7820*/  IADD3 R2, P5, R2, UR30, RZ ;  /* 0x0000001e02027c10 */ /* 0x000fe2000ffbe0ff */
[----:B------:R-:W-:Y:S01]  /*7830*/  ULDC.64 UR6, c[0x0][0x750] ;  /* 0x0001d40000067ab9 */ /* 0x000fe20000000a00 */
[----:B------:R-:W-:Y:S01]  /*7840*/  BSSY B1, `(.L_x_162) ;  /* 0x0000069000017945 */ /* 0x000fe20003800000 */
[----:B------:R-:W-:Y:S01]  /*7850*/  IMAD.MOV.U32 R11, RZ, RZ, -0x1 ;  /* 0xffffffffff0b7424 */ /* 0x000fe200078e00ff */
[----:B------:R-:W-:Y:S01]  /*7860*/  ISETP.GT.U32.AND P1, PT, R13, 0x8, PT ;  /* 0x000000080d00780c */ /* 0x000fe20003f24070 */
[----:B------:R-:W-:Y:S01]  /*7870*/  IMAD.MOV.U32 R14, RZ, RZ, -0x1 ;  /* 0xffffffffff0e7424 */ /* 0x000fe200078e00ff */
[----:B------:R-:W-:Y:S01]  /*7880*/  IADD3.X R3, R3, UR13, RZ, P5, !PT ;  /* 0x0000000d03037c10 */ /* 0x000fe2000affe4ff */
[----:B------:R-:W-:Y:S01]  /*7890*/  IMAD.MOV.U32 R10, RZ, RZ, -0x1 ;  /* 0xffffffffff0a7424 */ /* 0x000fe200078e00ff */
[----:B------:R-:W-:-:S02]  /*78a0*/  ISETP.LT.U32.AND P1, PT, R12, 0x9, P1 ;  /* 0x000000090c00780c */ /* 0x000fc40000f21070 */
[----:B------:R-:W-:Y:S01]  /*78b0*/  PRMT R15, RZ, 0x7610, R15 ;  /* 0x00007610ff0f7816 */ /* 0x000fe2000000000f */
[----:B------:R-:W0:Y:S01]  /*78c0*/  @P4 S2R R7, SR_CgaCtaId ;  /* 0x0000000000074919 */ /* 0x000e220000008800 */
[----:B------:R-:W-:-:S04]  /*78d0*/  @P4 MOV R6, 0x400 ;  /* 0x0000040000064802 */ /* 0x000fc80000000f00 */
[----:B0-----:R-:W-:Y:S01]  /*78e0*/  @P4 LEA R8, R7, R6, 0x18 ;  /* 0x0000000607084211 */ /* 0x001fe200078ec0ff */
[----:B------:R-:W-:Y:S01]  /*78f0*/  IMAD.WIDE.U32 R6, R13, 0x38e38e39, RZ ;  /* 0x38e38e390d067825 */ /* 0x000fe200078e00ff */
[----:B------:R-:W-:Y:S02]  /*7900*/  SEL R6, RZ, 0x1, !P1 ;  /* 0x00000001ff067807 */ /* 0x000fe40004800000 */
[----:B------:R-:W-:Y:S01]  /*7910*/  ISETP.GE.U32.AND P1, PT, R2, UR6, PT ;  /* 0x0000000602007c0c */ /* 0x000fe2000bf26070 */
[----:B------:R0:W-:Y:S01]  /*7920*/  @P4 SYNCS.ARRIVE.TRANS64.A1T0 RZ, [R8+URZ+0xa8], RZ ;  /* 0x0000a8ff08ff49a7 */ /* 0x0001e2000810003f */
[----:B------:R-:W-:Y:S02]  /*7930*/  ISETP.GE.U32.AND P4, PT, R12, 0x9, PT ;  /* 0x000000090c00780c */ /* 0x000fe40003f86070 */
[----:B------:R-:W-:Y:S02]  /*7940*/  ISETP.GE.U32.AND.EX P1, PT, R3, UR7, PT, P1 ;  /* 0x0000000703007c0c */ /* 0x000fe4000bf26110 */
[----:B------:R-:W-:-:S02]  /*7950*/  LOP3.LUT R5, R5, R6, RZ, 0x3c, !PT ;  /* 0x0000000605057212 */ /* 0x000fc400078e3cff */
[----:B------:R-:W-:Y:S02]  /*7960*/  PRMT R6, RZ, 0x7610, R6 ;  /* 0x00007610ff067816 */ /* 0x000fe40000000006 */
[----:B0-----:R-:W-:-:S05]  /*7970*/  SHF.R.U32.HI R8, RZ, 0x1, R7 ;  /* 0x00000001ff087819 */ /* 0x001fca0000011607 */
[----:B------:R-:W-:Y:S01]  /*7980*/  IMAD R13, R8, -0x9, R13 ;  /* 0xfffffff7080d7824 */ /* 0x000fe200078e020d */
[----:B------:R-:W-:Y:S01]  /*7990*/  @P4 LOP3.LUT R5, R5, 0x1, R8, 0x78, !PT ;  /* 0x0000000105054812 */ /* 0x000fe200078e7808 */
[----:B------:R-:W-:Y:S06]  /*79a0*/  @P1 BRA `(.L_x_163) ;  /* 0x0000000400481947 */ /* 0x000fec0003800000 */
[----:B------:R-:W-:Y:S01]  /*79b0*/  ULDC.64 UR6, c[0x0][0x728] ;  /* 0x0001ca0000067ab9 */ /* 0x000fe20000000a00 */
[----:B------:R-:W0:Y:S01]  /*79c0*/  S2R R17, SR_CTAID.X ;  /* 0x0000000000117919 */ /* 0x000e220000002500 */
[----:B------:R-:W-:Y:S01]  /*79d0*/  ISETP.NE.U32.AND P1, PT, RZ, UR6, PT ;  /* 0x00000006ff007c0c */ /* 0x000fe2000bf25070 */
[----:B------:R-:W-:Y:S01]  /*79e0*/  ULDC UR9, c[0x0][0x730] ;  /* 0x0001cc0000097ab9 */ /* 0x000fe20000000800 */
[----:B------:R-:W-:Y:S01]  /*79f0*/  IMAD.MOV.U32 R6, RZ, RZ, R2 ;  /* 0x000000ffff067224 */ /* 0x000fe200078e0002 */
[----:B------:R-:W1:Y:S01]  /*7a00*/  S2R R14, SR_CTAID.Y ;  /* 0x00000000000e7919 */ /* 0x000e620000002600 */
[----:B------:R-:W-:Y:S01]  /*7a10*/  ISETP.NE.AND.EX P1, PT, RZ, UR7, PT, P1 ;  /* 0x00000007ff007c0c */ /* 0x000fe2000bf25310 */
[----:B------:R-:W-:-:S12]  /*7a20*/  IMAD.MOV.U32 R7, RZ, RZ, R3 ;  /* 0x000000ffff077224 */ /* 0x000fd800078e0003 */
[----:B------:R-:W-:Y:S05]  /*7a30*/  @!P1 BRA `(.L_x_164) ;  /* 0x0000000000289947 */ /* 0x000fea0003800000 */
[----:B------:R-:W-:Y:S02]  /*7a40*/  ULDC UR8, c[0x0][0x734] ;  /* 0x0001cd0000087ab9 */ /* 0x000fe40000000800 */
[----:B------:R-:W-:-:S05]  /*7a50*/  IADD3 R11, P1, R2, UR8, RZ ;  /* 0x00000008020b7c10 */ /* 0x000fca000ff3e0ff */
[----:B------:R-:W-:-:S04]  /*7a60*/  IMAD.X R19, RZ, RZ, R3, P1 ;  /* 0x000000ffff137224 */ /* 0x000fc800008e0603 */
[----:B------:R-:W-:-:S04]  /*7a70*/  IMAD.WIDE.U32 R8, R19, UR6, RZ ;  /* 0x0000000613087c25 */ /* 0x000fc8000f8e00ff */
[----:B------:R-:W-:-:S04]  /*7a80*/  IMAD.WIDE.U32 R8, P1, R11, UR7, R8 ;  /* 0x000000070b087c25 */ /* 0x000fc8000f820008 */
[----:B------:R-:W-:-:S04]  /*7a90*/  IMAD.WIDE.U32 R10, R11, UR6, RZ ;  /* 0x000000060b0a7c25 */ /* 0x000fc8000f8e00ff */
[----:B------:R-:W-:Y:S01]  /*7aa0*/  IMAD.X R7, RZ, RZ, RZ, P1 ;  /* 0x000000ffff077224 */ /* 0x000fe200008e06ff */
[----:B------:R-:W-:Y:S01]  /*7ab0*/  IADD3 RZ, P1, R11, R8, RZ ;  /* 0x000000080bff7210 */ /* 0x000fe20007f3e0ff */
[----:B------:R-:W-:-:S04]  /*7ac0*/  IMAD.MOV.U32 R6, RZ, RZ, R9 ;  /* 0x000000ffff067224 */ /* 0x000fc800078e0009 */
[----:B------:R-:W-:-:S08]  /*7ad0*/  IMAD.WIDE.U32.X R6, R19, UR7, R6, P1 ;  /* 0x0000000713067c25 */ /* 0x000fd000088e0406 */
.L_x_164:
[--C-:B------:R-:W-:Y:S01]  /*7ae0*/  SHF.R.U64 R10, R6, UR9, R7.reuse ;  /* 0x00000009060a7c19 */ /* 0x100fe20008001207 */
[----:B------:R-:W-:Y:S01]  /*7af0*/  ULDC.64 UR6, c[0x0][0x720] ;  /* 0x0001c80000067ab9 */ /* 0x000fe20000000a00 */
[----:B------:R-:W-:Y:S01]  /*7b00*/  SHF.R.U32.HI R6, RZ, UR9, R7 ;  /* 0x00000009ff067c19 */ /* 0x000fe20008011607 */
[----:B------:R-:W2:Y:S01]  /*7b10*/  LDC R22, c[0x0][0x144] ;  /* 0x00005100ff167b82 */ /* 0x000ea20000000800 */
[----:B------:R-:W-:Y:S01]  /*7b20*/  IADD3 R9, P1, RZ, -R10, RZ ;  /* 0x8000000aff097210 */ /* 0x000fe20007f3e0ff */
[----:B------:R-:W-:Y:S01]  /*7b30*/  ULDC.64 UR10, c[0x0][0x740] ;  /* 0x0001d000000a7ab9 */ /* 0x000fe20000000a00 */
[----:B0-----:R-:W-:Y:S01]  /*7b40*/  I2FP.F32.U32 R11, R17 ;  /* 0x00000011000b7245 */ /* 0x001fe20000201000 */
[----:B------:R-:W-:Y:S02]  /*7b50*/  ULDC UR8, c[0x0][0x708] ;  /* 0x0001c20000087ab9 */ /* 0x000fe40000000800 */
[----:B------:R-:W-:Y:S01]  /*7b60*/  IMAD.X R6, RZ, RZ, ~R6, P1 ;  /* 0x000000ffff067224 */ /* 0x000fe200008e0e06 */
[----:B------:R-:W-:Y:S01]  /*7b70*/  ISETP.NE.U32.AND P1, PT, RZ, UR10, PT ;  /* 0x0000000aff007c0c */ /* 0x000fe2000bf25070 */
[----:B------:R-:W0:Y:S02]  /*7b80*/  LDC R19, c[0x0][0x148] ;  /* 0x00005200ff137b82 */ /* 0x000e240000000800 */
[----:B------:R-:W-:Y:S01]  /*7b90*/  IMAD R8, R6, UR6, RZ ;  /* 0x0000000606087c24 */ /* 0x000fe2000f8e02ff */
[----:B------:R-:W-:Y:S01]  /*7ba0*/  ISETP.NE.AND.EX P1, PT, RZ, UR11, PT, P1 ;  /* 0x0000000bff007c0c */ /* 0x000fe2000bf25310 */
[----:B------:R-:W-:Y:S01]  /*7bb0*/  IMAD.WIDE.U32 R6, R9, UR6, R2 ;  /* 0x0000000609067c25 */ /* 0x000fe2000f8e0002 */
[----:B------:R-:W-:-:S03]  /*7bc0*/  ULDC UR6, c[0x0][0x150] ;  /* 0x0000540000067ab9 */ /* 0x000fc60000000800 */
[----:B------:R-:W-:Y:S02]  /*7bd0*/  IMAD R9, R9, UR7, R8 ;  /* 0x0000000709097c24 */ /* 0x000fe4000f8e0208 */
[----:B------:R-:W-:Y:S01]  /*7be0*/  FMUL R8, R11, UR6 ;  /* 0x000000060b087c20 */ /* 0x000fe20008400000 */
[----:B------:R-:W-:Y:S01]  /*7bf0*/  ULDC UR6, c[0x0][0x718] ;  /* 0x0001c60000067ab9 */ /* 0x000fe20000000800 */
[----:B------:R-:W-:Y:S01]  /*7c00*/  ULDC UR7, c[0x0][0x154] ;  /* 0x0000550000077ab9 */ /* 0x000fe20000000800 */
[----:B------:R-:W-:-:S03]  /*7c10*/  IMAD.IADD R7, R7, 0x1, R9 ;  /* 0x0000000107077824 */ /* 0x000fc600078e0209 */
[----:B------:R-:W3:Y:S02]  /*7c20*/  F2I.U32.TRUNC.NTZ R8, R8 ;  /* 0x0000000800087305 */ /* 0x000ee4000020f000 */
[----:B------:R-:W-:Y:S02]  /*7c30*/  SHF.R.U64 R11, R6, UR6, R7 ;  /* 0x00000006060b7c19 */ /* 0x000fe40008001207 */
[----:B-1----:R-:W-:-:S05]  /*7c40*/  I2FP.F32.U32 R6, R14 ;  /* 0x0000000e00067245 */ /* 0x002fca0000201000 */
[----:B------:R-:W-:Y:S01]  /*7c50*/  FMUL R21, R6, UR7 ;  /* 0x0000000706157c20 */ /* 0x000fe20008400000 */
[----:B------:R-:W-:Y:S01]  /*7c60*/  SHF.R.U32.HI R6, RZ, UR6, R7 ;  /* 0x00000006ff067c19 */ /* 0x000fe20008011607 */
[----:B------:R-:W-:-:S03]  /*7c70*/  ULDC UR6, c[0x0][0x758] ;  /* 0x0001d60000067ab9 */ /* 0x000fc60000000800 */
[--C-:B------:R-:W-:Y:S01]  /*7c80*/  SHF.R.U64 R20, R11, UR8, R6.reuse ;  /* 0x000000080b147c19 */ /* 0x100fe20008001206 */
[----:B------:R-:W1:Y:S01]  /*7c90*/  F2I.U32.TRUNC.NTZ R21, R21 ;  /* 0x0000001500157305 */ /* 0x000e62000020f000 */
[----:B------:R-:W-:Y:S01]  /*7ca0*/  SHF.R.U32.HI R7, RZ, UR8, R6 ;  /* 0x00000008ff077c19 */ /* 0x000fe20008011606 */
[----:B---3--:R-:W-:-:S03]  /*7cb0*/  IMAD.MOV R8, RZ, RZ, -R8 ;  /* 0x000000ffff087224 */ /* 0x008fc600078e0a08 */
[----:B------:R-:W-:Y:S01]  /*7cc0*/  SHF.R.U64 R18, R20, UR6, R7 ;  /* 0x0000000614127c19 */ /* 0x000fe20008001207 */
[----:B--2---:R-:W-:Y:S01]  /*7cd0*/  IMAD R17, R22, R8, R17 ;  /* 0x0000000816117224 */ /* 0x004fe200078e0211 */
[----:B------:R-:W-:-:S03]  /*7ce0*/  SHF.R.U32.HI R23, RZ, UR6, R7 ;  /* 0x00000006ff177c19 */ /* 0x000fc60008011607 */
[----:B------:R-:W-:Y:S02]  /*7cf0*/  IMAD.MOV.U32 R6, RZ, RZ, R18 ;  /* 0x000000ffff067224 */ /* 0x000fe400078e0012 */
[----:B------:R-:W-:Y:S01]  /*7d00*/  IMAD.MOV.U32 R7, RZ, RZ, R23 ;  /* 0x000000ffff077224 */ /* 0x000fe200078e0017 */
[----:B-1----:R-:W-:Y:S06]  /*7d10*/  @!P1 BRA `(.L_x_165) ;  /* 0x0000000000289947 */ /* 0x002fec0003800000 */
[----:B------:R-:W-:Y:S02]  /*7d20*/  ULDC UR6, c[0x0][0x74c] ;  /* 0x0001d30000067ab9 */ /* 0x000fe40000000800 */
[----:B------:R-:W-:-:S05]  /*7d30*/  IADD3 R7, P1, R18, UR6, RZ ;  /* 0x0000000612077c10 */ /* 0x000fca000ff3e0ff */
[----:B------:R-:W-:-:S04]  /*7d40*/  IMAD.X R23, RZ, RZ, R23, P1 ;  /* 0x000000ffff177224 */ /* 0x000fc800008e0617 */
[----:B------:R-:W-:-:S04]  /*7d50*/  IMAD.WIDE.U32 R8, R23, UR10, RZ ;  /* 0x0000000a17087c25 */ /* 0x000fc8000f8e00ff */
[----:B------:R-:W-:-:S04]  /*7d60*/  IMAD.WIDE.U32 R8, P1, R7, UR11, R8 ;  /* 0x0000000b07087c25 */ /* 0x000fc8000f820008 */
[----:B------:R-:W-:-:S04]  /*7d70*/  IMAD.WIDE.U32 R6, R7, UR10, RZ ;  /* 0x0000000a07067c25 */ /* 0x000fc8000f8e00ff */
[----:B------:R-:W-:Y:S01]  /*7d80*/  IMAD.MOV.U32 R6, RZ, RZ, R9 ;  /* 0x000000ffff067224 */ /* 0x000fe200078e0009 */
[----:B------:R-:W-:Y:S01]  /*7d90*/  IADD3 RZ, P4, R7, R8, RZ ;  /* 0x0000000807ff7210 */ /* 0x000fe20007f9e0ff */
[----:B------:R-:W-:-:S04]  /*7da0*/  IMAD.X R7, RZ, RZ, RZ, P1 ;  /* 0x000000ffff077224 */ /* 0x000fc800008e06ff */
[----:B------:R-:W-:-:S08]  /*7db0*/  IMAD.WIDE.U32.X R6, R23, UR11, R6, P4 ;  /* 0x0000000b17067c25 */ /* 0x000fd0000a0e0406 */
.L_x_165:
[----:B------:R-:W-:Y:S01]  /*7dc0*/  ULDC UR6, c[0x0][0x748] ;  /* 0x0001d20000067ab9 */ /* 0x000fe20000000800 */
[----:B------:R-:W-:Y:S01]  /*7dd0*/  LOP3.LUT R20, R20, UR21, RZ, 0xc0, !PT ;  /* 0x0000001514147c12 */ /* 0x000fe2000f8ec0ff */
[----:B------:R-:W-:Y:S01]  /*7de0*/  IMAD.MOV R21, RZ, RZ, -R21 ;  /* 0x000000ffff157224 */ /* 0x000fe200078e0a15 */
[----:B------:R-:W-:Y:S01]  /*7df0*/  SHF.R.U64 R7, R6, UR6, R7 ;  /* 0x0000000606077c19 */ /* 0x000fe20008001207 */
[----:B------:R-:W-:Y:S01]  /*7e00*/  ULDC UR6, c[0x0][0x738] ;  /* 0x0001ce0000067ab9 */ /* 0x000fe20000000800 */
[----:B------:R-:W-:Y:S01]  /*7e10*/  LOP3.LUT R11, R11, UR4, RZ, 0xc0, !PT ;  /* 0x000000040b0b7c12 */ /* 0x000fe2000f8ec0ff */
[----:B0-----:R-:W-:Y:S01]  /*7e20*/  @P3 IMAD R17, R19, R21, R14 ;  /* 0x0000001513113224 */ /* 0x001fe200078e020e */
[----:B------:R-:W-:Y:S01]  /*7e30*/  ULDC UR7, c[0x0][0x710] ;  /* 0x0001c40000077ab9 */ /* 0x000fe20000000800 */
[----:B------:R-:W-:Y:S02]  /*7e40*/  IMAD.MOV R9, RZ, RZ, -R7 ;  /* 0x000000ffff097224 */ /* 0x000fe400078e0a07 */
[----:B------:R-:W-:-:S02]  /*7e50*/  IMAD R20, R7, UR5, R20 ;  /* 0x0000000507147c24 */ /* 0x000fc4000f8e0214 */
[----:B------:R-:W-:Y:S01]  /*7e60*/  IMAD R18, R9, UR6, R18 ;  /* 0x0000000609127c24 */ /* 0x000fe2000f8e0212 */
[----:B------:R-:W-:Y:S01]  /*7e70*/  ULDC UR6, c[0x0][0x700] ;  /* 0x0001c00000067ab9 */ /* 0x000fe20000000800 */
[----:B------:R-:W-:Y:S02]  /*7e80*/  IMAD R17, R20, UR7, R17 ;  /* 0x0000000714117c24 */ /* 0x000fe4000f8e0211 */
[----:B------:R-:W-:Y:S02]  /*7e90*/  IMAD R18, R18, UR6, R11 ;  /* 0x0000000612127c24 */ /* 0x000fe4000f8e020b */
[----:B------:R-:W-:-:S03]  /*7ea0*/  IMAD.MOV.U32 R6, RZ, RZ, 0x1 ;  /* 0x00000001ff067424 */ /* 0x000fc600078e00ff */
[----:B------:R-:W-:Y:S02]  /*7eb0*/  SEL R14, R18, R17, !P3 ;  /* 0x00000011120e7207 */ /* 0x000fe40005800000 */
[----:B------:R-:W-:-:S07]  /*7ec0*/  SEL R11, R17, R18, !P3 ;  /* 0x00000012110b7207 */ /* 0x000fce0005800000 */
.L_x_163:
[----:B------:R-:W-:Y:S05]  /*7ed0*/  BSYNC B1 ;  /* 0x0000000000017941 */ /* 0x000fea0003800000 */
.L_x_162:
[----:B------:R-:W-:-:S13]  /*7ee0*/  LOP3.LUT P1, RZ, R6, 0xff, RZ, 0xc0, !PT ;  /* 0x000000ff06ff7812 */ /* 0x000fda000782c0ff */
[----:B------:R-:W-:Y:S05]  /*7ef0*/  @P1 BRA `(.L_x_166) ;  /* 0xfffffff4001c1947 */ /* 0x000fea000383ffff */
[----:B------:R-:W-:Y:S05]  /*7f00*/  BSYNC B0 ;  /* 0x0000000000007941 */ /* 0x000fea0003800000 */
.L_x_154:
[----:B------:R-:W-:-:S03]  /*7f10*/  UMOV UR6, 0xffffffff ;  /* 0xffffffff00067882 */ /* 0x000fc60000000000 */
[----:B------:R-:W-:Y:S05]  /*7f20*/  BRA.DIV UR6, `(.L_x_167) ;  /* 0x0000000606b87947 */ /* 0x000fea000b800000 */
[----:B------:R-:W-:-:S13]  /*7f30*/  ELECT P0, URZ, PT ;  /* 0x00000000003f782f */ /* 0x000fda0003800000 */
.L_x_186:
[----:B------:R-:W-:Y:S04]  /*7f40*/  BSSY B0, `(.L_x_168) ;  /* 0x0000058000007945 */ /* 0x000fe80003800000 */
[----:B------:R-:W-:Y:S05]  /*7f50*/  @!P0 BRA `(.L_x_169) ;  /* 0x0000000400588947 */ /* 0x000fea0003800000 */
[----:B------:R-:W-:-:S04]  /*7f60*/  LOP3.LUT R4, R4, 0x2, RZ, 0xfc, !PT ;  /* 0x0000000204047812 */ /* 0x000fc800078efcff */
[----:B------:R-:W-:-:S13]  /*7f70*/  ISETP.NE.AND P0, PT, R4, 0x3, PT ;  /* 0x000000030400780c */ /* 0x000fda0003f05270 */
[----:B------:R-:W-:Y:S05]  /*7f80*/  @!P0 BRA `(.L_x_170) ;  /* 0x0000000000048947 */ /* 0x000fea0003800000 */
[----:B------:R-:W-:Y:S01]  /*7f90*/  BPT.TRAP 0x1 ;  /* 0x000000040000795c */ /* 0x000fe20000300000 */
.L_x_170:
[----:B------:R-:W0:Y:S01]  /*7fa0*/  S2R R3, SR_CgaCtaId ;  /* 0x0000000000037919 */ /* 0x000e220000008800 */
[----:B------:R-:W-:-:S04]  /*7fb0*/  MOV R0, 0x400 ;  /* 0x0000040000007802 */ /* 0x000fc80000000f00 */
[----:B0-----:R-:W-:Y:S02]  /*7fc0*/  LEA R0, R3, R0, 0x18 ;  /* 0x0000000003007211 */ /* 0x001fe400078ec0ff */
[----:B------:R-:W-:-:S03]  /*7fd0*/  SHF.L.U32 R3, R5, 0x1f, RZ ;  /* 0x0000001f05037819 */ /* 0x000fc600000006ff */
[----:B------:R-:W-:-:S04]  /*7fe0*/  VIADD R0, R0, 0x48 ;  /* 0x0000004800007836 */ /* 0x000fc80000000000 */
[C---:B------:R-:W-:Y:S02]  /*7ff0*/  IMAD R6, R13.reuse, 0x8, R0 ;  /* 0x000000080d067824 */ /* 0x040fe400078e0200 */
[----:B------:R-:W-:Y:S02]  /*8000*/  VIADD R13, R13, 0x1 ;  /* 0x000000010d0d7836 */ /* 0x000fe40000000000 */
[----:B------:R-:W0:Y:S03]  /*8010*/  SYNCS.PHASECHK.TRANS64.TRYWAIT P0, [R6+URZ], R3 ;  /* 0x00000003060075a7 */ /* 0x000e26000800017f */
[----:B------:R-:W-:-:S04]  /*8020*/  ISETP.NE.AND P1, PT, R13, 0x9, PT ;  /* 0x000000090d00780c */ /* 0x000fc80003f25270 */
[----:B------:R-:W-:Y:S02]  /*8030*/  SEL R2, RZ, 0x1, P1 ;  /* 0x00000001ff027807 */ /* 0x000fe40000800000 */
[----:B------:R-:W-:Y:S02]  /*8040*/  SEL R13, R13, RZ, P1 ;  /* 0x000000ff0d0d7207 */ /* 0x000fe40000800000 */
[----:B------:R-:W-:-:S03]  /*8050*/  LOP3.LUT R8, R5, R2, RZ, 0x3c, !PT ;  /* 0x0000000205087212 */ /* 0x000fc600078e3cff */
[----:B------:R-:W-:Y:S01]  /*8060*/  IMAD R7, R13, 0x8, R0 ;  /* 0x000000080d077824 */ /* 0x000fe200078e0200 */
[----:B------:R-:W-:Y:S01]  /*8070*/  SHF.L.U32 R4, R8, 0x1f, RZ ;  /* 0x0000001f08047819 */ /* 0x000fe200000006ff */
[----:B0-----:R-:W-:Y:S06]  /*8080*/  @!P0 BRA `(.L_x_171) ;  /* 0x0000000400848947 */ /* 0x001fec0003800000 */
.L_x_187:
[----:B------:R-:W1:Y:S01]  /*8090*/  SYNCS.PHASECHK.TRANS64.TRYWAIT P0, [R7+URZ], R4 ;  /* 0x00000004070075a7 */ /* 0x000e62000800017f */
[----:B------:R-:W-:-:S05]  /*80a0*/  VIADD R2, R13, 0x1 ;  /* 0x000000010d027836 */ /* 0x000fca0000000000 */
[----:B------:R-:W-:-:S04]  /*80b0*/  ISETP.NE.AND P1, PT, R2, 0x9, PT ;  /* 0x000000090200780c */ /* 0x000fc80003f25270 */
[----:B0-----:R-:W-:Y:S02]  /*80c0*/  SEL R3, RZ, 0x1, P1 ;  /* 0x00000001ff037807 */ /* 0x001fe40000800000 */
[----:B------:R-:W-:Y:S02]  /*80d0*/  SEL R9, R2, RZ, P1 ;  /* 0x000000ff02097207 */ /* 0x000fe40000800000 */
[----:B------:R-:W-:-:S03]  /*80e0*/  LOP3.LUT R8, R8, R3, RZ, 0x3c, !PT ;  /* 0x0000000308087212 */ /* 0x000fc600078e3cff */
[----:B------:R-:W-:Y:S01]  /*80f0*/  IMAD R6, R9, 0x8, R0 ;  /* 0x0000000809067824 */ /* 0x000fe200078e0200 */
[----:B------:R-:W-:Y:S01]  /*8100*/  SHF.L.U32 R5, R8, 0x1f, RZ ;  /* 0x0000001f08057819 */ /* 0x000fe200000006ff */
[----:B-1----:R-:W-:Y:S06]  /*8110*/  @!P0 BRA `(.L_x_172) ;  /* 0x0000000400748947 */ /* 0x002fec0003800000 */
.L_x_188:
[----:B------:R-:W1:Y:S01]  /*8120*/  SYNCS.PHASECHK.TRANS64.TRYWAIT P0, [R6+URZ], R5 ;  /* 0x00000005060075a7 */ /* 0x000e62000800017f */
[----:B------:R-:W-:-:S05]  /*8130*/  VIADD R2, R9, 0x1 ;  /* 0x0000000109027836 */ /* 0x000fca0000000000 */
[----:B------:R-:W-:-:S04]  /*8140*/  ISETP.NE.AND P1, PT, R2, 0x9, PT ;  /* 0x000000090200780c */ /* 0x000fc80003f25270 */
[----:B------:R-:W-:Y:S02]  /*8150*/  SEL R3, RZ, 0x1, P1 ;  /* 0x00000001ff037807 */ /* 0x000fe40000800000 */
[----:B0-----:R-:W-:Y:S02]  /*8160*/  SEL R7, R2, RZ, P1 ;  /* 0x000000ff02077207 */ /* 0x001fe40000800000 */
[----:B------:R-:W-:-:S03]  /*8170*/  LOP3.LUT R8, R8, R3, RZ, 0x3c, !PT ;  /* 0x0000000308087212 */ /* 0x000fc600078e3cff */
[----:B------:R-:W-:Y:S01]  /*8180*/  IMAD R9, R7, 0x8, R0 ;  /* 0x0000000807097824 */ /* 0x000fe200078e0200 */
[----:B------:R-:W-:Y:S01]  /*8190*/  SHF.L.U32 R4, R8, 0x1f, RZ ;  /* 0x0000001f08047819 */ /* 0x000fe200000006ff */
[----:B-1----:R-:W-:Y:S06]  /*81a0*/  @!P0 BRA `(.L_x_173) ;  /* 0x0000000400648947 */ /* 0x002fec0003800000 */
.L_x_189:
[----:B------:R-:W1:Y:S01]  /*81b0*/  SYNCS.PHASECHK.TRANS64.TRYWAIT P0, [R9+URZ], R4 ;  /* 0x00000004090075a7 */ /* 0x000e62000800017f */
[----:B------:R-:W-:-:S05]  /*81c0*/  VIADD R2, R7, 0x1 ;  /* 0x0000000107027836 */ /* 0x000fca0000000000 */
[----:B------:R-:W-:-:S04]  /*81d0*/  ISETP.NE.AND P1, PT, R2, 0x9, PT ;  /* 0x000000090200780c */ /* 0x000fc80003f25270 */
[----:B------:R-:W-:Y:S02]  /*81e0*/  SEL R3, RZ, 0x1, P1 ;  /* 0x00000001ff037807 */ /* 0x000fe40000800000 */
[----:B------:R-:W-:Y:S02]  /*81f0*/  SEL R7, R2, RZ, P1 ;  /* 0x000000ff02077207 */ /* 0x000fe40000800000 */
[----:B------:R-:W-:-:S03]  /*8200*/  LOP3.LUT R8, R8, R3, RZ, 0x3c, !PT ;  /* 0x0000000308087212 */ /* 0x000fc600078e3cff */
[----:B0-----:R-:W-:Y:S01]  /*8210*/  IMAD R6, R7, 0x8, R0 ;  /* 0x0000000807067824 */ /* 0x001fe200078e0200 */
[----:B------:R-:W-:Y:S01]  /*8220*/  SHF.L.U32 R5, R8, 0x1f, RZ ;  /* 0x0000001f08057819 */ /* 0x000fe200000006ff */
[----:B-1----:R-:W-:Y:S06]  /*8230*/  @!P0 BRA `(.L_x_174) ;  /* 0x0000000400548947 */ /* 0x002fec0003800000 */
.L_x_190:
        /* <DEDUP_REMOVED lines=9> */
.L_x_191:
[----:B------:R-:W1:Y:S01]  /*82d0*/  SYNCS.PHASECHK.TRANS64.TRYWAIT P0, [R9+URZ], R4 ;  /* 0x00000004090075a7 */ /* 0x000e62000800017f */
[----:B------:R-:W-:-:S05]  /*82e0*/  VIADD R2, R7, 0x1 ;  /* 0x0000000107027836 */ /* 0x000fca0000000000 */
[----:B------:R-:W-:-:S04]  /*82f0*/  ISETP.NE.AND P1, PT, R2, 0x9, PT ;  /* 0x000000090200780c */ /* 0x000fc80003f25270 */
[----:B------:R-:W-:Y:S02]  /*8300*/  SEL R3, RZ, 0x1, P1 ;  /* 0x00000001ff037807 */ /* 0x000fe40000800000 */
[----:B------:R-:W-:Y:S02]  /*8310*/  SEL R7, R2, RZ, P1 ;  /* 0x000000ff02077207 */ /* 0x000fe40000800000 */
[----:B------:R-:W-:-:S03]  /*8320*/  LOP3.LUT R8, R8, R3, RZ, 0x3c, !PT ;  /* 0x0000000308087212 */ /* 0x000fc600078e3cff */
[----:B------:R-:W-:Y:S01]  /*8330*/  IMAD R10, R7, 0x8, R0 ;  /* 0x00000008070a7824 */ /* 0x000fe200078e0200 */
[----:B0-----:R-:W-:Y:S01]  /*8340*/  SHF.L.U32 R5, R8, 0x1f, RZ ;  /* 0x0000001f08057819 */ /* 0x001fe200000006ff */
[----:B-1----:R-:W-:Y:S06]  /*8350*/  @!P0 BRA `(.L_x_176) ;  /* 0x0000000400348947 */ /* 0x002fec0003800000 */
.L_x_192:
[----:B------:R-:W1:Y:S01]  /*8360*/  SYNCS.PHASECHK.TRANS64.TRYWAIT P0, [R10+URZ], R5 ;  /* 0x000000050a0075a7 */ /* 0x000e62000800017f */
[----:B------:R-:W-:-:S05]  /*8370*/  VIADD R2, R7, 0x1 ;  /* 0x0000000107027836 */ /* 0x000fca0000000000 */
[----:B------:R-:W-:-:S04]  /*8380*/  ISETP.NE.AND P1, PT, R2, 0x9, PT ;  /* 0x000000090200780c */ /* 0x000fc80003f25270 */
[----:B------:R-:W-:Y:S02]  /*8390*/  SEL R3, RZ, 0x1, P1 ;  /* 0x00000001ff037807 */ /* 0x000fe40000800000 */
[----:B------:R-:W-:Y:S02]  /*83a0*/  SEL R7, R2, RZ, P1 ;  /* 0x000000ff02077207 */ /* 0x000fe40000800000 */
[----:B0-----:R-:W-:-:S03]  /*83b0*/  LOP3.LUT R9, R8, R3, RZ, 0x3c, !PT ;  /* 0x0000000308097212 */ /* 0x001fc600078e3cff */
[----:B------:R-:W-:Y:S01]  /*83c0*/  IMAD R11, R7, 0x8, R0 ;  /* 0x00000008070b7824 */ /* 0x000fe200078e0200 */
[----:B------:R-:W-:Y:S01]  /*83d0*/  SHF.L.U32 R6, R9, 0x1f, RZ ;  /* 0x0000001f09067819 */ /* 0x000fe200000006ff */
[----:B-1----:R-:W-:Y:S06]  /*83e0*/  @!P0 BRA `(.L_x_177) ;  /* 0x0000000400248947 */ /* 0x002fec0003800000 */
.L_x_193:
[----:B------:R-:W1:Y:S01]  /*83f0*/  SYNCS.PHASECHK.TRANS64.TRYWAIT P0, [R11+URZ], R6 ;  /* 0x000000060b0075a7 */ /* 0x000e62000800017f */
[----:B------:R-:W-:-:S05]  /*8400*/  VIADD R2, R7, 0x1 ;  /* 0x0000000107027836 */ /* 0x000fca0000000000 */
[----:B------:R-:W-:-:S04]  /*8410*/  ISETP.NE.AND P1, PT, R2, 0x9, PT ;  /* 0x000000090200780c */ /* 0x000fc80003f25270 */
[----:B------:R-:W-:Y:S02]  /*8420*/  SEL R4, RZ, 0x1, P1 ;  /* 0x00000001ff047807 */ /* 0x000fe40000800000 */
[----:B------:R-:W-:Y:S02]  /*8430*/  SEL R3, R2, RZ, P1 ;  /* 0x000000ff02037207 */ /* 0x000fe40000800000 */
[----:B------:R-:W-:Y:S01]  /*8440*/  LOP3.LUT R4, R9, R4, RZ, 0x3c, !PT ;  /* 0x0000000409047212 */ /* 0x000fe200078e3cff */
[----:B-1----:R-:W-:Y:S06]  /*8450*/  @!P0 BRA `(.L_x_178) ;  /* 0x00000004001c8947 */ /* 0x002fec0003800000 */
.L_x_194:
[----:B------:R-:W-:Y:S01]  /*8460*/  IMAD R3, R3, 0x8, R0 ;  /* 0x0000000803037824 */ /* 0x000fe200078e0200 */
[----:B------:R-:W-:-:S07]  /*8470*/  SHF.L.U32 R0, R4, 0x1f, RZ ;  /* 0x0000001f04007819 */ /* 0x000fce00000006ff */
.L_x_179:
[----:B--2---:R2:W3:Y:S02]  /*8480*/  SYNCS.PHASECHK.TRANS64.TRYWAIT P0, [R3+URZ], R0 ;  /* 0x00000000030075a7 */ /* 0x0044e4000800017f */
[----:B---3--:R-:W-:Y:S05]  /*8490*/  @!P0 NANOSLEEP.SYNCS 0x989680 ;  /* 0x009896800000895d */ /* 0x008fea0003900000 */
[----:B------:R-:W3:Y:S02]  /*84a0*/  @!P0 SYNCS.PHASECHK.TRANS64 P0, [R3+URZ], R0 ;  /* 0x00000000030085a7 */ /* 0x000ee4000800007f */
[----:B---3--:R-:W-:Y:S05]  /*84b0*/  @!P0 BRA `(.L_x_179) ;  /* 0xfffffffc00f08947 */ /* 0x008fea000383ffff */
.L_x_169:
[----:B------:R-:W-:Y:S05]  /*84c0*/  BSYNC B0 ;  /* 0x0000000000007941 */ /* 0x000fea0003800000 */
.L_x_168:
[----:B------:R-:W-:Y:S05]  /*84d0*/  EXIT ;  /* 0x000000000000794d */ /* 0x000fea0003800000 */
.L_x_18:
[----:B-1----:R-:W-:-:S04]  /*84e0*/  IMAD.U32 R10, RZ, RZ, UR8 ;  /* 0x00000008ff0a7e24 */ /* 0x002fc8000f8e00ff */
[----:B------:R1:W3:Y:S03]  /*84f0*/  SYNCS.PHASECHK.TRANS64.TRYWAIT P0, [R10+URZ], R13 ;  /* 0x0000000d0a0075a7 */ /* 0x0002e6000800017f */
[----:B---3--:R-:W-:Y:S05]  /*8500*/  @!P0 NANOSLEEP.SYNCS 0x989680 ;  /* 0x009896800000895d */ /* 0x008fea0003900000 */
[----:B------:R-:W3:Y:S02]  /*8510*/  @!P0 SYNCS.PHASECHK.TRANS64 P0, [R10+URZ], R13 ;  /* 0x0000000d0a0085a7 */ /* 0x000ee4000800007f */
[----:B---3--:R-:W-:Y:S05]  /*8520*/  @!P0 BRA `(.L_x_18) ;  /* 0xfffffffc00ec8947 */ /* 0x008fea000383ffff */
[----:B------:R-:W-:Y:S05]  /*8530*/  BRA `(.L_x_17) ;  /* 0xffffff8c00d87947 */ /* 0x000fea000383ffff */
.L_x_155:
[----:B------:R-:W-:Y:S01]  /*8540*/  BSSY B1, `(.L_x_180) ;  /* 0x0000006000017945 */ /* 0x000fe20003800000 */
[----:B------:R-:W-:-:S07]  /*8550*/  IMAD.MOV.U32 R6, RZ, RZ, -0x1 ;  /* 0xffffffffff067424 */ /* 0x000fce00078e00ff */
[----:B------:R-:W-:Y:S05]  /*8560*/  WARPSYNC.COLLECTIVE R6, `(.L_x_181) ;  /* 0x00000000060c7348 */ /* 0x000fea0003c00000 */
[----:B------:R-:W-:Y:S02]  /*8570*/  ELECT P1, UR62, PT ;  /* 0x00000000003e782f */ /* 0x000fe40003820000 */
[----:B------:R-:W-:Y:S01]  /*8580*/  MOV R6, UR62 ;  /* 0x0000003e00067c02 */ /* 0x000fe20008000f00 */
[----:B------:R-:W-:Y:S10]  /*8590*/  ENDCOLLECTIVE ;  /* 0x000000000000791b */ /* 0x000ff40003800000 */
.L_x_181:
[----:B------:R-:W-:Y:S05]  /*85a0*/  BSYNC B1 ;  /* 0x0000000000017941 */ /* 0x000fea0003800000 */
.L_x_180:
[----:B------:R-:W-:Y:S05]  /*85b0*/  BRA `(.L_x_182) ;  /* 0xffffffec00787947 */ /* 0x000fea000383ffff */
.L_x_158:
[----:B0-----:R0:W1:Y:S02]  /*85c0*/  SYNCS.PHASECHK.TRANS64.TRYWAIT P1, [R14+URZ+0x48], R9 ;  /* 0x000048090e0075a7 */ /* 0x001064000802017f */
[----:B-1----:R-:W-:Y:S05]  /*85d0*/  @!P1 NANOSLEEP.SYNCS 0x989680 ;  /* 0x009896800000995d */ /* 0x002fea0003900000 */
[----:B------:R-:W1:Y:S02]  /*85e0*/  @!P1 SYNCS.PHASECHK.TRANS64 P1, [R14+URZ+0x48], R9 ;  /* 0x000048090e0095a7 */ /* 0x000e64000802007f */
[----:B-1----:R-:W-:Y:S05]  /*85f0*/  @!P1 BRA `(.L_x_158) ;  /* 0xfffffffc00f09947 */ /* 0x002fea000383ffff */
[----:B------:R-:W-:Y:S05]  /*8600*/  BRA `(.L_x_183) ;  /* 0xffffffec00b07947 */ /* 0x000fea000383ffff */
.L_x_167:
[----:B------:R-:W-:Y:S01]  /*8610*/  BSSY B0, `(.L_x_184) ;  /* 0x0000006000007945 */ /* 0x000fe20003800000 */
[----:B------:R-:W-:-:S07]  /*8620*/  IMAD.MOV.U32 R6, RZ, RZ, -0x1 ;  /* 0xffffffffff067424 */ /* 0x000fce00078e00ff */
[----:B------:R-:W-:Y:S05]  /*8630*/  WARPSYNC.COLLECTIVE R6, `(.L_x_185) ;  /* 0x00000000060c7348 */ /* 0x000fea0003c00000 */
[----:B------:R-:W-:Y:S02]  /*8640*/  ELECT P1, UR62, PT ;  /* 0x00000000003e782f */ /* 0x000fe40003820000 */
[----:B------:R-:W-:Y:S01]  /*8650*/  MOV R6, UR62 ;  /* 0x0000003e00067c02 */ /* 0x000fe20008000f00 */
[----:B------:R-:W-:Y:S10]  /*8660*/  ENDCOLLECTIVE ;  /* 0x000000000000791b */ /* 0x000ff40003800000 */
.L_x_185:
[----:B------:R-:W-:Y:S05]  /*8670*/  BSYNC B0 ;  /* 0x0000000000007941 */ /* 0x000fea0003800000 */
.L_x_184:
[----:B------:R-:W-:Y:S01]  /*8680*/  PLOP3.LUT P0, PT, P1, PT, PT, 0x80, 0x0 ;  /* 0x000000000000781c */ /* 0x000fe20000f0f070 */
[----:B------:R-:W-:-:S12]  /*8690*/  BRA `(.L_x_186) ;  /* 0xfffffff800287947 */ /* 0x000fd8000383ffff */
.L_x_171:
[----:B0-----:R0:W1:Y:S02]  /*86a0*/  SYNCS.PHASECHK.TRANS64.TRYWAIT P0, [R6+URZ], R3 ;  /* 0x00000003060075a7 */ /* 0x001064000800017f */
[----:B-1----:R-:W-:Y:S05]  /*86b0*/  @!P0 NANOSLEEP.SYNCS 0x989680 ;  /* 0x009896800000895d */ /* 0x002fea0003900000 */
[----:B------:R-:W1:Y:S02]  /*86c0*/  @!P0 SYNCS.PHASECHK.TRANS64 P0, [R6+URZ], R3 ;  /* 0x00000003060085a7 */ /* 0x000e64000800007f */
[----:B-1----:R-:W-:Y:S05]  /*86d0*/  @!P0 BRA `(.L_x_171) ;  /* 0xfffffffc00f08947 */ /* 0x002fea000383ffff */
[----:B------:R-:W-:Y:S05]  /*86e0*/  BRA `(.L_x_187) ;  /* 0xfffffff800687947 */ /* 0x000fea000383ffff */
.L_x_172:
[----:B0-----:R0:W1:Y:S02]  /*86f0*/  SYNCS.PHASECHK.TRANS64.TRYWAIT P0, [R7+URZ], R4 ;  /* 0x00000004070075a7 */ /* 0x001064000800017f */
[----:B-1----:R-:W-:Y:S05]  /*8700*/  @!P0 NANOSLEEP.SYNCS 0x989680 ;  /* 0x009896800000895d */ /* 0x002fea0003900000 */
[----:B------:R-:W1:Y:S02]  /*8710*/  @!P0 SYNCS.PHASECHK.TRANS64 P0, [R7+URZ], R4 ;  /* 0x00000004070085a7 */ /* 0x000e64000800007f */
[----:B-1----:R-:W-:Y:S05]  /*8720*/  @!P0 BRA `(.L_x_172) ;  /* 0xfffffffc00f08947 */ /* 0x002fea000383ffff */
[----:B------:R-:W-:Y:S05]  /*8730*/  BRA `(.L_x_188) ;  /* 0xfffffff800787947 */ /* 0x000fea000383ffff */
.L_x_173:
[----:B0-----:R0:W1:Y:S02]  /*8740*/  SYNCS.PHASECHK.TRANS64.TRYWAIT P0, [R6+URZ], R5 ;  /* 0x00000005060075a7 */ /* 0x001064000800017f */
[----:B-1----:R-:W-:Y:S05]  /*8750*/  @!P0 NANOSLEEP.SYNCS 0x989680 ;  /* 0x009896800000895d */ /* 0x002fea0003900000 */
[----:B------:R-:W1:Y:S02]  /*8760*/  @!P0 SYNCS.PHASECHK.TRANS64 P0, [R6+URZ], R5 ;  /* 0x00000005060085a7 */ /* 0x000e64000800007f */
[----:B-1----:R-:W-:Y:S05]  /*8770*/  @!P0 BRA `(.L_x_173) ;  /* 0xfffffffc00f08947 */ /* 0x002fea000383ffff */
[----:B------:R-:W-:Y:S05]  /*8780*/  BRA `(.L_x_189) ;  /* 0xfffffff800887947 */ /* 0x000fea000383ffff */
.L_x_174:
[----:B0-----:R0:W1:Y:S02]  /*8790*/  SYNCS.PHASECHK.TRANS64.TRYWAIT P0, [R9+URZ], R4 ;  /* 0x00000004090075a7 */ /* 0x001064000800017f */
[----:B-1----:R-:W-:Y:S05]  /*87a0*/  @!P0 NANOSLEEP.SYNCS 0x989680 ;  /* 0x009896800000895d */ /* 0x002fea0003900000 */
[----:B------:R-:W1:Y:S02]  /*87b0*/  @!P0 SYNCS.PHASECHK.TRANS64 P0, [R9+URZ], R4 ;  /* 0x00000004090085a7 */ /* 0x000e64000800007f */
[----:B-1----:R-:W-:Y:S05]  /*87c0*/  @!P0 BRA `(.L_x_174) ;  /* 0xfffffffc00f08947 */ /* 0x002fea000383ffff */
[----:B------:R-:W-:Y:S05]  /*87d0*/  BRA `(.L_x_190) ;  /* 0xfffffff800987947 */ /* 0x000fea000383ffff */
.L_x_175:
[----:B0-----:R0:W1:Y:S02]  /*87e0*/  SYNCS.PHASECHK.TRANS64.TRYWAIT P0, [R6+URZ], R5 ;  /* 0x00000005060075a7 */ /* 0x001064000800017f */
[----:B-1----:R-:W-:Y:S05]  /*87f0*/  @!P0 NANOSLEEP.SYNCS 0x989680 ;  /* 0x009896800000895d */ /* 0x002fea0003900000 */
[----:B------:R-:W1:Y:S02]  /*8800*/  @!P0 SYNCS.PHASECHK.TRANS64 P0, [R6+URZ], R5 ;  /* 0x00000005060085a7 */ /* 0x000e64000800007f */
[----:B-1----:R-:W-:Y:S05]  /*8810*/  @!P0 BRA `(.L_x_175) ;  /* 0xfffffffc00f08947 */ /* 0x002fea000383ffff */
[----:B------:R-:W-:Y:S05]  /*8820*/  BRA `(.L_x_191) ;  /* 0xfffffff800a87947 */ /* 0x000fea000383ffff */
.L_x_176:
[----:B0-----:R0:W1:Y:S02]  /*8830*/  SYNCS.PHASECHK.TRANS64.TRYWAIT P0, [R9+URZ], R4 ;  /* 0x00000004090075a7 */ /* 0x001064000800017f */
[----:B-1----:R-:W-:Y:S05]  /*8840*/  @!P0 NANOSLEEP.SYNCS 0x989680 ;  /* 0x009896800000895d */ /* 0x002fea0003900000 */
[----:B------:R-:W1:Y:S02]  /*8850*/  @!P0 SYNCS.PHASECHK.TRANS64 P0, [R9+URZ], R4 ;  /* 0x00000004090085a7 */ /* 0x000e64000800007f */
[----:B-1----:R-:W-:Y:S05]  /*8860*/  @!P0 BRA `(.L_x_176) ;  /* 0xfffffffc00f08947 */ /* 0x002fea000383ffff */
[----:B------:R-:W-:Y:S05]  /*8870*/  BRA `(.L_x_192) ;  /* 0xfffffff800b87947 */ /* 0x000fea000383ffff */
.L_x_177:
[----:B0-----:R0:W1:Y:S02]  /*8880*/  SYNCS.PHASECHK.TRANS64.TRYWAIT P0, [R10+URZ], R5 ;  /* 0x000000050a0075a7 */ /* 0x001064000800017f */
[----:B-1----:R-:W-:Y:S05]  /*8890*/  @!P0 NANOSLEEP.SYNCS 0x989680 ;  /* 0x009896800000895d */ /* 0x002fea0003900000 */
[----:B------:R-:W1:Y:S02]  /*88a0*/  @!P0 SYNCS.PHASECHK.TRANS64 P0, [R10+URZ], R5 ;  /* 0x000000050a0085a7 */ /* 0x000e64000800007f */
[----:B-1----:R-:W-:Y:S05]  /*88b0*/  @!P0 BRA `(.L_x_177) ;  /* 0xfffffffc00f08947 */ /* 0x002fea000383ffff */
[----:B------:R-:W-:Y:S05]  /*88c0*/  BRA `(.L_x_193) ;  /* 0xfffffff800c87947 */ /* 0x000fea000383ffff */
.L_x_178:
[----:B-1----:R1:W2:Y:S02]  /*88d0*/  SYNCS.PHASECHK.TRANS64.TRYWAIT P0, [R11+URZ], R6 ;  /* 0x000000060b0075a7 */ /* 0x0022a4000800017f */
[----:B--2---:R-:W-:Y:S05]  /*88e0*/  @!P0 NANOSLEEP.SYNCS 0x989680 ;  /* 0x009896800000895d */ /* 0x004fea0003900000 */
[----:B------:R-:W2:Y:S02]  /*88f0*/  @!P0 SYNCS.PHASECHK.TRANS64 P0, [R11+URZ], R6 ;  /* 0x000000060b0085a7 */ /* 0x000ea4000800007f */
[----:B--2---:R-:W-:Y:S05]  /*8900*/  @!P0 BRA `(.L_x_178) ;  /* 0xfffffffc00f08947 */ /* 0x004fea000383ffff */
[----:B------:R-:W-:Y:S05]  /*8910*/  BRA `(.L_x_194) ;  /* 0xfffffff800d07947 */ /* 0x000fea000383ffff */
.L_x_195:
[----:B------:R-:W-:-:S00]  /*8920*/  BRA `(.L_x_195) ;  /* 0xfffffffc00fc7947 */ /* 0x000fc0000383ffff */
[----:B------:R-:W-:-:S00]  /*8930*/  NOP ;  /* 0x0000000000007918 */ /* 0x000fc00000000000 */
        /* <DEDUP_REMOVED lines=12> */
.L_x_196:


//--------------------- .nv.shared._ZN7cutlass13device_kernelINS_4gemm6kernel13GemmUniversalIN4cute5tupleIJiiiiEEENS1_10collective13CollectiveMmaINS1_40MainloopSm90TmaGmmaWarpSpecializedSparseILi9ENS5_IJNS4_1CILi1EEESB_SB_EEENS1_35KernelTmaWarpSpecializedCooperativeEEENS5_IJNSA_ILi128EEESF_NSA_ILi64EEEEEENS_6half_tENS5_IJNS4_6LayoutINS5_IJiNS5_IJNSA_ILi2EEEiEEEiEEENS5_IJlNS5_IJSB_SK_EEElEEEEENSJ_INS5_IJNS5_IJNS5_IJNSA_ILi8EEESK_NSA_ILi4EEEEEEiEEENS5_IJNS5_IJNSA_ILi16EEESK_SK_EEEiEEEiEEENS5_IJNS5_IJNS5_IJSG_SU_NSA_ILi1024EEEEEENSA_ILi4096EEEEEENS5_IJNS5_IJSB_NSA_ILi512EEENSA_ILi32EEEEEElEEElEEEEEEEESI_NS5_IJlSB_lEEENS4_8TiledMMAINS4_8MMA_AtomIJNS4_4SM904GMMA6SPARSE27GMMA_64x128x32_F32F16F16_SSILNS1D_5MajorE0ELS1G_0ELNS1D_7ScaleInE1ELS1H_1ELNS1D_9SparseSelE0EEEEEENSJ_INS5_IJSK_SB_SB_EEENS5_IJSB_NSA_ILi0EEES1M_EEEEENS5_IJNS4_10UnderscoreES1P_S1P_EEEEENS4_13SM90_TMA_LOADENS4_14ComposedLayoutINS4_7SwizzleILi2ELi4ELi3EEENS4_25smem_sparse_ptr_flag_bitsILi2ELi16EEENSJ_INS5_IJNS5_IJSB_SQ_EEENS5_IJSK_S13_EEEEEENS5_IJNS5_IJS1M_SG_EEESN_EEEEEEEvNS4_8identityES1S_NS1T_INS1U_ILi3ELi4ELi3EEENS4_18smem_ptr_flag_bitsILi16EEENSJ_INS5_IJSQ_SG_EEENS5_IJSG_SB_EEEEEEEvS25_EENS_8epilogue10collective6detail29Sm90TmaWarpSpecializedAdapterINS2F_15DefaultEpilogueIfNS5_IJSB_llEEES2J_NS2E_6thread17LinearCombinationIfLi1EffLNS2K_9ScaleType4KindE0ELNS_15FloatRoundStyleE2EfEENS1_15EpilogueDefaultEEEEEvvEEEEvNT_6ParamsE --------------------------
	.section	.nv.shared._ZN7cutlass13device_kernelINS_4gemm6kernel13GemmUniversalIN4cute5tupleIJiiiiEEENS1_10collective13CollectiveMmaINS1_40MainloopSm90TmaGmmaWarpSpecializedSparseILi9ENS5_IJNS4_1CILi1EEESB_SB_EEENS1_35KernelTmaWarpSpecializedCooperativeEEENS5_IJNSA_ILi128EEESF_NSA_ILi64EEEEEENS_6half_tENS5_IJNS4_6LayoutINS5_IJiNS5_IJNSA_ILi2EEEiEEEiEEENS5_IJlNS5_IJSB_SK_EEElEEEEENSJ_INS5_IJNS5_IJNS5_IJNSA_ILi8EEESK_NSA_ILi4EEEEEEiEEENS5_IJNS5_IJNSA_ILi16EEESK_SK_EEEiEEEiEEENS5_IJNS5_IJNS5_IJSG_SU_NSA_ILi1024EEEEEENSA_ILi4096EEEEEENS5_IJNS5_IJSB_NSA_ILi512EEENSA_ILi32EEEEEElEEElEEEEEEEESI_NS5_IJlSB_lEEENS4_8TiledMMAINS4_8MMA_AtomIJNS4_4SM904GMMA6SPARSE27GMMA_64x128x32_F32F16F16_SSILNS1D_5MajorE0ELS1G_0ELNS1D_7ScaleInE1ELS1H_1ELNS1D_9SparseSelE0EEEEEENSJ_INS5_IJSK_SB_SB_EEENS5_IJSB_NSA_ILi0EEES1M_EEEEENS5_IJNS4_10UnderscoreES1P_S1P_EEEEENS4_13SM90_TMA_LOADENS4_14ComposedLayoutINS4_7SwizzleILi2ELi4ELi3EEENS4_25smem_sparse_ptr_flag_bitsILi2ELi16EEENSJ_INS5_IJNS5_IJSB_SQ_EEENS5_IJSK_S13_EEEEEENS5_IJNS5_IJS1M_SG_EEESN_EEEEEEEvNS4_8identityES1S_NS1T_INS1U_ILi3ELi4ELi3EEENS4_18smem_ptr_flag_bitsILi16EEENSJ_INS5_IJSQ_SG_EEENS5_IJSG_SB_EEEEEEEvS25_EENS_8epilogue10collective6detail29Sm90TmaWarpSpecializedAdapterINS2F_15DefaultEpilogueIfNS5_IJSB_llEEES2J_NS2E_6thread17LinearCombinationIfLi1EffLNS2K_9ScaleType4KindE0ELNS_15FloatRoundStyleE2EfEENS1_15EpilogueDefaultEEEEEvvEEEEvNT_6ParamsE,"aw",@nobits
	.sectionflags	@""
	.align	16
	.zero		1024


//--------------------- .nv.shared.reserved.0     --------------------------
	.section	.nv.shared.reserved.0,"aw",@nobits
	.weak		__nv_reservedSMEM_offset_0_alias
	.size		__nv_reservedSMEM_offset_0_alias, 0, 0
	.other		__nv_reservedSMEM_offset_0_alias,@"STO_CUDA_RESERVED_SHARED STV_DEFAULT"
__nv_reservedSMEM_offset_0_alias:
	.zero		0


//--------------------- .nv.global                --------------------------
	.section	.nv.global,"aw",@nobits
.nv.global:
	.type		_ZN39_INTERNAL_836d8937_4_k_cu_028a14b9_26654cute1_E,@object
	.size		_ZN39_INTERNAL_836d8937_4_k_cu_028a14b9_26654cute1_E,(_ZN39_INTERNAL_836d8937_4_k_cu_028a14b9_26654cuda3std3__45__cpo6cbeginE - _ZN39_INTERNAL_836d8937_4_k_cu_028a14b9_26654cute1_E)
_ZN39_INTERNAL_836d8937_4_k_cu_028a14b9_26654cute1_E:
	.zero		1
	.type		_ZN39_INTERNAL_836d8937_4_k_cu_028a14b9_26654cuda3std3__45__cpo6cbeginE,@object
	.size		_ZN39_INTERNAL_836d8937_4_k_cu_028a14b9_26654cuda3std3__45__cpo6cbeginE,(_ZN39_INTERNAL_836d8937_4_k_cu_028a14b9_26654cuda3std3__48in_placeE - _ZN39_INTERNAL_836d8937_4_k_cu_028a14b9_26654cuda3std3__45__cpo6cbeginE)
_ZN39_INTERNAL_836d8937_4_k_cu_028a14b9_26654cuda3std3__45__cpo6cbeginE:
	.zero		1
	.type		_ZN39_INTERNAL_836d8937_4_k_cu_028a14b9_26654cuda3std3__48in_placeE,@object
	.size		_ZN39_INTERNAL_836d8937_4_k_cu_028a14b9_26654cuda3std3__48in_placeE,(_ZN39_INTERNAL_836d8937_4_k_cu_028a14b9_26654cuda3std6ranges3__45__cpo9iter_moveE - _ZN39_INTERNAL_836d8937_4_k_cu_028a14b9_26654cuda3std3__48in_placeE)
_ZN39_INTERNAL_836d8937_4_k_cu_028a14b9_26654cuda3std3__48in_placeE:
	.zero		1
	.type		_ZN39_INTERNAL_836d8937_4_k_cu_028a14b9_26654cuda3std6ranges3__45__cpo9iter_moveE,@object
	.size		_ZN39_INTERNAL_836d8937_4_k_cu_028a14b9_26654cuda3std6ranges3__45__cpo9iter_moveE,(_ZN39_INTERNAL_836d8937_4_k_cu_028a14b9_26654cuda3std3__45__cpo5beginE - _ZN39_INTERNAL_836d8937_4_k_cu_028a14b9_26654cuda3std6ranges3__45__cpo9iter_moveE)
_ZN39_INTERNAL_836d8937_4_k_cu_028a14b9_26654cuda3std6ranges3__45__cpo9iter_moveE:
	.zero		1
	.type		_ZN39_INTERNAL_836d8937_4_k_cu_028a14b9_26654cuda3std3__45__cpo5beginE,@object
	.size		_ZN39_INTERNAL_836d8937_4_k_cu_028a14b9_26654cuda3std3__45__cpo5beginE,(_ZN39_INTERNAL_836d8937_4_k_cu_028a14b9_26654cuda3std3__441_GLOBAL__N__836d8937_4_k_cu_028a14b9_26656ignoreE - _ZN39_INTERNAL_836d8937_4_k_cu_028a14b9_26654cuda3std3__45__cpo5beginE)
_ZN39_INTERNAL_836d8937_4_k_cu_028a14b9_26654cuda3std3__45__cpo5beginE:
	.zero		1
	.type		_ZN39_INTERNAL_836d8937_4_k_cu_028a14b9_26654cuda3std3__441_GLOBAL__N__836d8937_4_k_cu_028a14b9_26656ignoreE,@object
	.size		_ZN39_INTERNAL_836d8937_4_k_cu_028a14b9_26654cuda3std3__441_GLOBAL__N__836d8937_4_k_cu_028a14b9_26656ignoreE,(_ZN39_INTERNAL_836d8937_4_k_cu_028a14b9_26654cute7productE - _ZN39_INTERNAL_836d8937_4_k_cu_028a14b9_26654cuda3std3__441_GLOBAL__N__836d8937_4_k_cu_028a14b9_26656ignoreE)
_ZN39_INTERNAL_836d8937_4_k_cu_028a14b9_26654cuda3std3__441_GLOBAL__N__836d8937_4_k_cu_028a14b9_26656ignoreE:
	.zero		1
	.type		_ZN39_INTERNAL_836d8937_4_k_cu_028a14b9_26654cute7productE,@object
	.size		_ZN39_INTERNAL_836d8937_4_k_cu_028a14b9_26654cute7productE,(_ZN39_INTERNAL_836d8937_4_k_cu_028a14b9_26654cuda3std3__45__cpo3endE - _ZN39_INTERNAL_836d8937_4_k_cu_028a14b9_26654cute7productE)
_ZN39_INTERNAL_836d8937_4_k_cu_028a14b9_26654cute7productE:
	.zero		1
	.type		_ZN39_INTERNAL_836d8937_4_k_cu_028a14b9_26654cuda3std3__45__cpo3endE,@object
	.size		_ZN39_INTERNAL_836d8937_4_k_cu_028a14b9_26654cuda3std3__45__cpo3endE,(_ZN39_INTERNAL_836d8937_4_k_cu_028a14b9_26654cuda3std3__419piecewise_constructE - _ZN39_INTERNAL_836d8937_4_k_cu_028a14b9_26654cuda3std3__45__cpo3endE)
_ZN39_INTERNAL_836d8937_4_k_cu_028a14b9_26654cuda3std3__45__cpo3endE:
	.zero		1
	.type		_ZN39_INTERNAL_836d8937_4_k_cu_028a14b9_26654cuda3std3__419piecewise_constructE,@object
	.size		_ZN39_INTERNAL_836d8937_4_k_cu_028a14b9_26654cuda3std3__419piecewise_constructE,(_ZN39_INTERNAL_836d8937_4_k_cu_028a14b9_26654cuda3std3__45__cpo4cendE - _ZN39_INTERNAL_836d8937_4_k_cu_028a14b9_26654cuda3std3__419piecewise_constructE)
_ZN39_INTERNAL_836d8937_4_k_cu_028a14b9_26654cuda3std3__419piecewise_constructE:
	.zero		1
	.type		_ZN39_INTERNAL_836d8937_4_k_cu_028a14b9_26654cuda3std3__45__cpo4cendE,@object
	.size		_ZN39_INTERNAL_836d8937_4_k_cu_028a14b9_26654cuda3std3__45__cpo4cendE,(_ZN39_INTERNAL_836d8937_4_k_cu_028a14b9_26654cuda3std6ranges3__45__cpo4swapE - _ZN39_INTERNAL_836d8937_4_k_cu_028a14b9_26654cuda3std3__45__cpo4cendE)
_ZN39_INTERNAL_836d8937_4_k_cu_028a14b9_26654cuda3std3__45__cpo4cendE:
	.zero		1
	.type		_ZN39_INTERNAL_836d8937_4_k_cu_028a14b9_26654cuda3std6ranges3__45__cpo4swapE,@object
	.size		_ZN39_INTERNAL_836d8937_4_k_cu_028a14b9_26654cuda3std6ranges3__45__cpo4swapE,(.L_7 - _ZN39_INTERNAL_836d8937_4_k_cu_028a14b9_26654cuda3std6ranges3__45__cpo4swapE)
_ZN39_INTERNAL_836d8937_4_k_cu_028a14b9_26654cuda3std6ranges3__45__cpo4swapE:
	.zero		1
.L_7:


//--------------------- .nv.constant0._ZN7cutlass13device_kernelINS_4gemm6kernel13GemmUniversalIN4cute5tupleIJiiiiEEENS1_10collective13CollectiveMmaINS1_40MainloopSm90TmaGmmaWarpSpecializedSparseILi9ENS5_IJNS4_1CILi1EEESB_SB_EEENS1_35KernelTmaWarpSpecializedCooperativeEEENS5_IJNSA_ILi128EEESF_NSA_ILi64EEEEEENS_6half_tENS5_IJNS4_6LayoutINS5_IJiNS5_IJNSA_ILi2EEEiEEEiEEENS5_IJlNS5_IJSB_SK_EEElEEEEENSJ_INS5_IJNS5_IJNS5_IJNSA_ILi8EEESK_NSA_ILi4EEEEEEiEEENS5_IJNS5_IJNSA_ILi16EEESK_SK_EEEiEEEiEEENS5_IJNS5_IJNS5_IJSG_SU_NSA_ILi1024EEEEEENSA_ILi4096EEEEEENS5_IJNS5_IJSB_NSA_ILi512EEENSA_ILi32EEEEEElEEElEEEEEEEESI_NS5_IJlSB_lEEENS4_8TiledMMAINS4_8MMA_AtomIJNS4_4SM904GMMA6SPARSE27GMMA_64x128x32_F32F16F16_SSILNS1D_5MajorE0ELS1G_0ELNS1D_7ScaleInE1ELS1H_1ELNS1D_9SparseSelE0EEEEEENSJ_INS5_IJSK_SB_SB_EEENS5_IJSB_NSA_ILi0EEES1M_EEEEENS5_IJNS4_10UnderscoreES1P_S1P_EEEEENS4_13SM90_TMA_LOADENS4_14ComposedLayoutINS4_7SwizzleILi2ELi4ELi3EEENS4_25smem_sparse_ptr_flag_bitsILi2ELi16EEENSJ_INS5_IJNS5_IJSB_SQ_EEENS5_IJSK_S13_EEEEEENS5_IJNS5_IJS1M_SG_EEESN_EEEEEEEvNS4_8identityES1S_NS1T_INS1U_ILi3ELi4ELi3EEENS4_18smem_ptr_flag_bitsILi16EEENSJ_INS5_IJSQ_SG_EEENS5_IJSG_SB_EEEEEEEvS25_EENS_8epilogue10collective6detail29Sm90TmaWarpSpecializedAdapterINS2F_15DefaultEpilogueIfNS5_IJSB_llEEES2J_NS2E_6thread17LinearCombinationIfLi1EffLNS2K_9ScaleType4KindE0ELNS_15FloatRoundStyleE2EfEENS1_15EpilogueDefaultEEEEEvvEEEEvNT_6ParamsE --------------------------
	.section	.nv.constant0._ZN7cutlass13device_kernelINS_4gemm6kernel13GemmUniversalIN4cute5tupleIJiiiiEEENS1_10collective13CollectiveMmaINS1_40MainloopSm90TmaGmmaWarpSpecializedSparseILi9ENS5_IJNS4_1CILi1EEESB_SB_EEENS1_35KernelTmaWarpSpecializedCooperativeEEENS5_IJNSA_ILi128EEESF_NSA_ILi64EEEEEENS_6half_tENS5_IJNS4_6LayoutINS5_IJiNS5_IJNSA_ILi2EEEiEEEiEEENS5_IJlNS5_IJSB_SK_EEElEEEEENSJ_INS5_IJNS5_IJNS5_IJNSA_ILi8EEESK_NSA_ILi4EEEEEEiEEENS5_IJNS5_IJNSA_ILi16EEESK_SK_EEEiEEEiEEENS5_IJNS5_IJNS5_IJSG_SU_NSA_ILi1024EEEEEENSA_ILi4096EEEEEENS5_IJNS5_IJSB_NSA_ILi512EEENSA_ILi32EEEEEElEEElEEEEEEEESI_NS5_IJlSB_lEEENS4_8TiledMMAINS4_8MMA_AtomIJNS4_4SM904GMMA6SPARSE27GMMA_64x128x32_F32F16F16_SSILNS1D_5MajorE0ELS1G_0ELNS1D_7ScaleInE1ELS1H_1ELNS1D_9SparseSelE0EEEEEENSJ_INS5_IJSK_SB_SB_EEENS5_IJSB_NSA_ILi0EEES1M_EEEEENS5_IJNS4_10UnderscoreES1P_S1P_EEEEENS4_13SM90_TMA_LOADENS4_14ComposedLayoutINS4_7SwizzleILi2ELi4ELi3EEENS4_25smem_sparse_ptr_flag_bitsILi2ELi16EEENSJ_INS5_IJNS5_IJSB_SQ_EEENS5_IJSK_S13_EEEEEENS5_IJNS5_IJS1M_SG_EEESN_EEEEEEEvNS4_8identityES1S_NS1T_INS1U_ILi3ELi4ELi3EEENS4_18smem_ptr_flag_bitsILi16EEENSJ_INS5_IJSQ_SG_EEENS5_IJSG_SB_EEEEEEEvS25_EENS_8epilogue10collective6detail29Sm90TmaWarpSpecializedAdapterINS2F_15DefaultEpilogueIfNS5_IJSB_llEEES2J_NS2E_6thread17LinearCombinationIfLi1EffLNS2K_9ScaleType4KindE0ELNS_15FloatRoundStyleE2EfEENS1_15EpilogueDefaultEEEEEvvEEEEvNT_6ParamsE,"a",@progbits
	.sectionflags	@""
	.align	4
.nv.constant0._ZN7cutlass13device_kernelINS_4gemm6kernel13GemmUniversalIN4cute5tupleIJiiiiEEENS1_10collective13CollectiveMmaINS1_40MainloopSm90TmaGmmaWarpSpecializedSparseILi9ENS5_IJNS4_1CILi1EEESB_SB_EEENS1_35KernelTmaWarpSpecializedCooperativeEEENS5_IJNSA_ILi128EEESF_NSA_ILi64EEEEEENS_6half_tENS5_IJNS4_6LayoutINS5_IJiNS5_IJNSA_ILi2EEEiEEEiEEENS5_IJlNS5_IJSB_SK_EEElEEEEENSJ_INS5_IJNS5_IJNS5_IJNSA_ILi8EEESK_NSA_ILi4EEEEEEiEEENS5_IJNS5_IJNSA_ILi16EEESK_SK_EEEiEEEiEEENS5_IJNS5_IJNS5_IJSG_SU_NSA_ILi1024EEEEEENSA_ILi4096EEEEEENS5_IJNS5_IJSB_NSA_ILi512EEENSA_ILi32EEEEEElEEElEEEEEEEESI_NS5_IJlSB_lEEENS4_8TiledMMAINS4_8MMA_AtomIJNS4_4SM904GMMA6SPARSE27GMMA_64x128x32_F32F16F16_SSILNS1D_5MajorE0ELS1G_0ELNS1D_7ScaleInE1ELS1H_1ELNS1D_9SparseSelE0EEEEEENSJ_INS5_IJSK_SB_SB_EEENS5_IJSB_NSA_ILi0EEES1M_EEEEENS5_IJNS4_10UnderscoreES1P_S1P_EEEEENS4_13SM90_TMA_LOADENS4_14ComposedLayoutINS4_7SwizzleILi2ELi4ELi3EEENS4_25smem_sparse_ptr_flag_bitsILi2ELi16EEENSJ_INS5_IJNS5_IJSB_SQ_EEENS5_IJSK_S13_EEEEEENS5_IJNS5_IJS1M_SG_EEESN_EEEEEEEvNS4_8identityES1S_NS1T_INS1U_ILi3ELi4ELi3EEENS4_18smem_ptr_flag_bitsILi16EEENSJ_INS5_IJSQ_SG_EEENS5_IJSG_SB_EEEEEEEvS25_EENS_8epilogue10collective6detail29Sm90TmaWarpSpecializedAdapterINS2F_15DefaultEpilogueIfNS5_IJSB_llEEES2J_NS2E_6thread17LinearCombinationIfLi1EffLNS2K_9ScaleType4KindE0ELNS_15FloatRoundStyleE2EfEENS1_15EpilogueDefaultEEEEEvvEEEEvNT_6ParamsE:
	.zero		1920


//--------------------- SYMBOLS --------------------------

	.type		.nv.reservedSmem.offset0,@object
	.size		.nv.reservedSmem.offset0,0x4
